def attn_fwd(
    Q,
    K,
    V,
    Out,
    Lse,
    sm_scale,
    stride_qz,
    stride_qh,
    stride_qm,
    stride_qk,
    stride_kz,
    stride_kh,
    stride_kn,
    stride_kk,
    stride_vz,
    stride_vh,
    stride_vn,
    stride_vk,
    stride_oz,
    stride_oh,
    stride_om,
    stride_ok,
    seqlen_q,
    seqlen_k,
    BLOCK_M: tl.constexpr,
    BLOCK_N: tl.constexpr,
    HEAD_DIM: tl.constexpr,
    CAUSAL: tl.constexpr,
):
    start_m = tl.program_id(0)
    off_hz = tl.program_id(1)
    q_off = off_hz * stride_qh
    k_off = off_hz * stride_kh
    v_off = off_hz * stride_vh
    offs_m = start_m * BLOCK_M + tl.arange(0, BLOCK_M)
    offs_d = tl.arange(0, HEAD_DIM)
    offs_n = tl.arange(0, BLOCK_N)
    q_ptrs = Q + q_off + offs_m[:, None] * stride_qm + offs_d[None, :] * stride_qk
    k_ptrs = K + k_off + offs_d[:, None] * stride_kk + offs_n[None, :] * stride_kn
    v_ptrs = V + v_off + offs_n[:, None] * stride_vn + offs_d[None, :] * stride_vk
    m_i = tl.full([BLOCK_M], float("-inf"), dtype=tl.float32)
    l_i = tl.zeros([BLOCK_M], dtype=tl.float32) + 1.0
    acc = tl.zeros([BLOCK_M, HEAD_DIM], dtype=tl.float32)
    q = tl.load(q_ptrs)
    acc, l_i, m_i = _attn_fwd_inner(
        acc,
        l_i,
        m_i,
        q,
        k_ptrs,
        v_ptrs,
        sm_scale,
        stride_kn,
        stride_vn,
        start_m,
        seqlen_k,
        BLOCK_M,
        BLOCK_N,
        HEAD_DIM,
        CAUSAL,
    )
    acc = acc / l_i[:, None]
    lse = m_i + tl.math.log2(l_i) / 1.4426950408889634
    o_ptrs = (
        Out
        + off_hz * stride_oh
        + offs_m[:, None] * stride_om
        + offs_d[None, :] * stride_ok
    )
    tl.store(o_ptrs, acc.to(Out.dtype.element_ty))
    tl.store(Lse + off_hz * seqlen_q + offs_m, lse)

# config = {"BLOCK_M": 128, "BLOCK_N": 64, "HEAD_DIM": 128, "arch": "sm_90", "causal": false, "dtype": "fp16", "num_stages": 2, "num_warps": 4}
# arch = sm_90


// ===== COMPILED SASS (sm_90a) =====

	.target	sm_90a

	.elftype	@"ET_EXEC"


//--------------------- .note.nv.tkinfo           --------------------------
	.section	.note.nv.tkinfo,"",@"SHT_NOTE"
	.sectionflags	@"SHF_NOTE_NV_TKINFO"
	.tkinfo
        /*0018*/ 	.word	0x00000002
        /*0030*/ 	.string	""
        /*0030*/ 	.string	"ptxas"
        /*0030*/ 	.string	"Cuda compilation tools, release 13.0, V13.0.88"
        /*0030*/ 	.string	"Build cuda_13.0.r13.0/compiler.36424714_0"
        /*0030*/ 	.string	"-v  -suppress-debug-info  -lineinfo  -arch sm_90a "



//--------------------- .note.nv.cuinfo           --------------------------
	.section	.note.nv.cuinfo,"",@"SHT_NOTE"
	.sectionflags	@"SHF_NOTE_NV_CUINFO"
        /*0018*/ 	.short	0x0002
        /*001a*/ 	.short	0x005a
        /*001c*/ 	.short	0x0082
	.zero		2


//--------------------- .nv.info                  --------------------------
	.section	.nv.info,"",@"SHT_CUDA_INFO"
	.align	4


	//----- nvinfo : EIATTR_REGCOUNT
	.align		4
        /*0000*/ 	.byte	0x04, 0x2f
        /*0002*/ 	.short	(.L_2 - .L_1)
	.align		4
.L_1:
        /*0004*/ 	.word	index@(attn_fwd)
        /*0008*/ 	.word	0x000000ff


	//----- nvinfo : EIATTR_FRAME_SIZE
	.align		4
.L_2:
        /*000c*/ 	.byte	0x04, 0x11
        /*000e*/ 	.short	(.L_4 - .L_3)
	.align		4
.L_3:
        /*0010*/ 	.word	index@(attn_fwd)
        /*0014*/ 	.word	0x00000370


	//----- nvinfo : EIATTR_MIN_STACK_SIZE
	.align		4
.L_4:
        /*0018*/ 	.byte	0x04, 0x12
        /*001a*/ 	.short	(.L_6 - .L_5)
	.align		4
.L_5:
        /*001c*/ 	.word	index@(attn_fwd)
        /*0020*/ 	.word	0x00000370
.L_6:


//--------------------- .nv.compat                --------------------------
	.section	.nv.compat,"",@"SHT_CUDA_COMPAT_INFO"
	.align	4
        /*0000*/ 	.byte	0x02, 0x09, 0x01, 0x00, 0x02, 0x02, 0x04, 0x00, 0x02, 0x05, 0x05, 0x00, 0x03, 0x07, 0x01, 0x01
        /*0010*/ 	.byte	0x02, 0x03, 0x00, 0x00, 0x02, 0x06, 0x01, 0x00, 0x04, 0x0b, 0x08, 0x00, 0x00, 0x00, 0x00, 0x00
        /*0020*/ 	.byte	0x00, 0x00, 0x00, 0x00


//--------------------- .nv.info.attn_fwd         --------------------------
	.section	.nv.info.attn_fwd,"",@"SHT_CUDA_INFO"
	.sectionflags	@""
	.align	4


	//----- nvinfo : EIATTR_CUDA_API_VERSION
	.align		4
        /*0000*/ 	.byte	0x04, 0x37
        /*0002*/ 	.short	(.L_8 - .L_7)
.L_7:
        /*0004*/ 	.word	0x00000082


	//----- nvinfo : EIATTR_KPARAM_INFO
	.align		4
.L_8:
        /*0008*/ 	.byte	0x04, 0x17
        /*000a*/ 	.short	(.L_10 - .L_9)
.L_9:
        /*000c*/ 	.word	0x00000000
        /*0010*/ 	.short	0x0019
        /*0012*/ 	.short	0x0080
        /*0014*/ 	.byte	0x00, 0xf4, 0x21, 0x00


	//----- nvinfo : EIATTR_KPARAM_INFO
	.align		4
.L_10:
        /*0018*/ 	.byte	0x04, 0x17
        /*001a*/ 	.short	(.L_12 - .L_11)
.L_11:
        /*001c*/ 	.word	0x00000000
        /*0020*/ 	.short	0x0018
        /*0022*/ 	.short	0x0078
        /*0024*/ 	.byte	0x00, 0xf4, 0x21, 0x00


	//----- nvinfo : EIATTR_KPARAM_INFO
	.align		4
.L_12:
        /*0028*/ 	.byte	0x04, 0x17
        /*002a*/ 	.short	(.L_14 - .L_13)
.L_13:
        /*002c*/ 	.word	0x00000000
        /*0030*/ 	.short	0x0017
        /*0032*/ 	.short	0x0070
        /*0034*/ 	.byte	0x00, 0xf0, 0x11, 0x00


	//----- nvinfo : EIATTR_KPARAM_INFO
	.align		4
.L_14:
        /*0038*/ 	.byte	0x04, 0x17
        /*003a*/ 	.short	(.L_16 - .L_15)
.L_15:
        /*003c*/ 	.word	0x00000000
        /*0040*/ 	.short	0x0016
        /*0042*/ 	.short	0x006c
        /*0044*/ 	.byte	0x00, 0xf0, 0x11, 0x00


	//----- nvinfo : EIATTR_KPARAM_INFO
	.align		4
.L_16:
        /*0048*/ 	.byte	0x04, 0x17
        /*004a*/ 	.short	(.L_18 - .L_17)
.L_17:
        /*004c*/ 	.word	0x00000000
        /*0050*/ 	.short	0x0015
        /*0052*/ 	.short	0x0068
        /*0054*/ 	.byte	0x00, 0xf0, 0x11, 0x00


	//----- nvinfo : EIATTR_KPARAM_INFO
	.align		4
.L_18:
        /*0058*/ 	.byte	0x04, 0x17
        /*005a*/ 	.short	(.L_20 - .L_19)
.L_19:
        /*005c*/ 	.word	0x00000000
        /*0060*/ 	.short	0x0014
        /*0062*/ 	.short	0x0064
        /*0064*/ 	.byte	0x00, 0xf0, 0x11, 0x00


	//----- nvinfo : EIATTR_KPARAM_INFO
	.align		4
.L_20:
        /*0068*/ 	.byte	0x04, 0x17
        /*006a*/ 	.short	(.L_22 - .L_21)
.L_21:
        /*006c*/ 	.word	0x00000000
        /*0070*/ 	.short	0x0013
        /*0072*/ 	.short	0x0060
        /*0074*/ 	.byte	0x00, 0xf0, 0x11, 0x00


	//----- nvinfo : EIATTR_KPARAM_INFO
	.align		4
.L_22:
        /*0078*/ 	.byte	0x04, 0x17
        /*007a*/ 	.short	(.L_24 - .L_23)
.L_23:
        /*007c*/ 	.word	0x00000000
        /*0080*/ 	.short	0x0012
        /*0082*/ 	.short	0x005c
        /*0084*/ 	.byte	0x00, 0xf0, 0x11, 0x00


	//----- nvinfo : EIATTR_KPARAM_INFO
	.align		4
.L_24:
        /*0088*/ 	.byte	0x04, 0x17
        /*008a*/ 	.short	(.L_26 - .L_25)
.L_25:
        /*008c*/ 	.word	0x00000000
        /*0090*/ 	.short	0x0011
        /*0092*/ 	.short	0x0058
        /*0094*/ 	.byte	0x00, 0xf0, 0x11, 0x00


	//----- nvinfo : EIATTR_KPARAM_INFO
	.align		4
.L_26:
        /*0098*/ 	.byte	0x04, 0x17
        /*009a*/ 	.short	(.L_28 - .L_27)
.L_27:
        /*009c*/ 	.word	0x00000000
        /*00a0*/ 	.short	0x0010
        /*00a2*/ 	.short	0x0054
        /*00a4*/ 	.byte	0x00, 0xf0, 0x11, 0x00


	//----- nvinfo : EIATTR_KPARAM_INFO
	.align		4
.L_28:
        /*00a8*/ 	.byte	0x04, 0x17
        /*00aa*/ 	.short	(.L_30 - .L_29)
.L_29:
        /*00ac*/ 	.word	0x00000000
        /*00b0*/ 	.short	0x000f
        /*00b2*/ 	.short	0x0050
        /*00b4*/ 	.byte	0x00, 0xf0, 0x11, 0x00


	//----- nvinfo : EIATTR_KPARAM_INFO
	.align		4
.L_30:
        /*00b8*/ 	.byte	0x04, 0x17
        /*00ba*/ 	.short	(.L_32 - .L_31)
.L_31:
        /*00bc*/ 	.word	0x00000000
        /*00c0*/ 	.short	0x000e
        /*00c2*/ 	.short	0x004c
        /*00c4*/ 	.byte	0x00, 0xf0, 0x11, 0x00


	//----- nvinfo : EIATTR_KPARAM_INFO
	.align		4
.L_32:
        /*00c8*/ 	.byte	0x04, 0x17
        /*00ca*/ 	.short	(.L_34 - .L_33)
.L_33:
        /*00cc*/ 	.word	0x00000000
        /*00d0*/ 	.short	0x000d
        /*00d2*/ 	.short	0x0048
        /*00d4*/ 	.byte	0x00, 0xf0, 0x11, 0x00


	//----- nvinfo : EIATTR_KPARAM_INFO
	.align		4
.L_34:
        /*00d8*/ 	.byte	0x04, 0x17
        /*00da*/ 	.short	(.L_36 - .L_35)
.L_35:
        /*00dc*/ 	.word	0x00000000
        /*00e0*/ 	.short	0x000c
        /*00e2*/ 	.short	0x0044
        /*00e4*/ 	.byte	0x00, 0xf0, 0x11, 0x00


	//----- nvinfo : EIATTR_KPARAM_INFO
	.align		4
.L_36:
        /*00e8*/ 	.byte	0x04, 0x17
        /*00ea*/ 	.short	(.L_38 - .L_37)
.L_37:
        /*00ec*/ 	.word	0x00000000
        /*00f0*/ 	.short	0x000b
        /*00f2*/ 	.short	0x0040
        /*00f4*/ 	.byte	0x00, 0xf0, 0x11, 0x00


	//----- nvinfo : EIATTR_KPARAM_INFO
	.align		4
.L_38:
        /*00f8*/ 	.byte	0x04, 0x17
        /*00fa*/ 	.short	(.L_40 - .L_39)
.L_39:
        /*00fc*/ 	.word	0x00000000
        /*0100*/ 	.short	0x000a
        /*0102*/ 	.short	0x003c
        /*0104*/ 	.byte	0x00, 0xf0, 0x11, 0x00


	//----- nvinfo : EIATTR_KPARAM_INFO
	.align		4
.L_40:
        /*0108*/ 	.byte	0x04, 0x17
        /*010a*/ 	.short	(.L_42 - .L_41)
.L_41:
        /*010c*/ 	.word	0x00000000
        /*0110*/ 	.short	0x0009
        /*0112*/ 	.short	0x0038
        /*0114*/ 	.byte	0x00, 0xf0, 0x11, 0x00


	//----- nvinfo : EIATTR_KPARAM_INFO
	.align		4
.L_42:
        /*0118*/ 	.byte	0x04, 0x17
        /*011a*/ 	.short	(.L_44 - .L_43)
.L_43:
        /*011c*/ 	.word	0x00000000
        /*0120*/ 	.short	0x0008
        /*0122*/ 	.short	0x0034
        /*0124*/ 	.byte	0x00, 0xf0, 0x11, 0x00


	//----- nvinfo : EIATTR_KPARAM_INFO
	.align		4
.L_44:
        /*0128*/ 	.byte	0x04, 0x17
        /*012a*/ 	.short	(.L_46 - .L_45)
.L_45:
        /*012c*/ 	.word	0x00000000
        /*0130*/ 	.short	0x0007
        /*0132*/ 	.short	0x0030
        /*0134*/ 	.byte	0x00, 0xf0, 0x11, 0x00


	//----- nvinfo : EIATTR_KPARAM_INFO
	.align		4
.L_46:
        /*0138*/ 	.byte	0x04, 0x17
        /*013a*/ 	.short	(.L_48 - .L_47)
.L_47:
        /*013c*/ 	.word	0x00000000
        /*0140*/ 	.short	0x0006
        /*0142*/ 	.short	0x002c
        /*0144*/ 	.byte	0x00, 0xf0, 0x11, 0x00


	//----- nvinfo : EIATTR_KPARAM_INFO
	.align		4
.L_48:
        /*0148*/ 	.byte	0x04, 0x17
        /*014a*/ 	.short	(.L_50 - .L_49)
.L_49:
        /*014c*/ 	.word	0x00000000
        /*0150*/ 	.short	0x0005
        /*0152*/ 	.short	0x0028
        /*0154*/ 	.byte	0x00, 0xf0, 0x11, 0x00


	//----- nvinfo : EIATTR_KPARAM_INFO
	.align		4
.L_50:
        /*0158*/ 	.byte	0x04, 0x17
        /*015a*/ 	.short	(.L_52 - .L_51)
.L_51:
        /*015c*/ 	.word	0x00000000
        /*0160*/ 	.short	0x0004
        /*0162*/ 	.short	0x0020
        /*0164*/ 	.byte	0x00, 0xf4, 0x21, 0x00


	//----- nvinfo : EIATTR_KPARAM_INFO
	.align		4
.L_52:
        /*0168*/ 	.byte	0x04, 0x17
        /*016a*/ 	.short	(.L_54 - .L_53)
.L_53:
        /*016c*/ 	.word	0x00000000
        /*0170*/ 	.short	0x0003
        /*0172*/ 	.short	0x0018
        /*0174*/ 	.byte	0x00, 0xf4, 0x21, 0x00


	//----- nvinfo : EIATTR_KPARAM_INFO
	.align		4
.L_54:
        /*0178*/ 	.byte	0x04, 0x17
        /*017a*/ 	.short	(.L_56 - .L_55)
.L_55:
        /*017c*/ 	.word	0x00000000
        /*0180*/ 	.short	0x0002
        /*0182*/ 	.short	0x0010
        /*0184*/ 	.byte	0x00, 0xf4, 0x21, 0x00


	//----- nvinfo : EIATTR_KPARAM_INFO
	.align		4
.L_56:
        /*0188*/ 	.byte	0x04, 0x17
        /*018a*/ 	.short	(.L_58 - .L_57)
.L_57:
        /*018c*/ 	.word	0x00000000
        /*0190*/ 	.short	0x0001
        /*0192*/ 	.short	0x0008
        /*0194*/ 	.byte	0x00, 0xf4, 0x21, 0x00


	//----- nvinfo : EIATTR_KPARAM_INFO
	.align		4
.L_58:
        /*0198*/ 	.byte	0x04, 0x17
        /*019a*/ 	.short	(.L_60 - .L_59)
.L_59:
        /*019c*/ 	.word	0x00000000
        /*01a0*/ 	.short	0x0000
        /*01a2*/ 	.short	0x0000
        /*01a4*/ 	.byte	0x00, 0xf4, 0x21, 0x00


	//----- nvinfo : EIATTR_SPARSE_MMA_MASK
	.align		4
.L_60:
        /*01a8*/ 	.byte	0x03, 0x50
        /*01aa*/ 	.short	0x0000


	//----- nvinfo : EIATTR_MAXREG_COUNT
	.align		4
        /*01ac*/ 	.byte	0x03, 0x1b
        /*01ae*/ 	.short	0x00ff


	//----- nvinfo : EIATTR_NUM_BARRIERS
	.align		4
        /*01b0*/ 	.byte	0x02, 0x4c
        /*01b2*/ 	.byte	0x01
	.zero		1


	//----- nvinfo : EIATTR_ANNOTATIONS
	.align		4
        /*01b4*/ 	.byte	0x04, 0x55
        /*01b6*/ 	.short	(.L_62 - .L_61)


	//   ....[0]....
.L_61:
        /*01b8*/ 	.word	0x00000001
        /*01bc*/ 	.byte	0xf0, 0x2c, 0x00, 0x00, 0x01, 0x00, 0x00, 0x00, 0x00, 0x2d, 0x00, 0x00, 0x01, 0x00, 0x00, 0x00
        /* <DEDUP_REMOVED lines=161> */
        /*0bdc*/ 	.byte	0x50, 0xaf, 0x00, 0x00


	//----- nvinfo : EIATTR_MERCURY_ISA_VERSION
	.align		4
.L_62:
        /*0be0*/ 	.byte	0x03, 0x5f
        /*0be2*/ 	.short	0x0101


	//----- nvinfo : EIATTR_COOP_GROUP_MASK_REGIDS
	.align		4
        /*0be4*/ 	.byte	0x04, 0x29
        /*0be6*/ 	.short	(.L_64 - .L_63)


	//   ....[0]....
.L_63:
        /*0be8*/ 	.word	0xffffffff


	//   ....[1]....
        /*0bec*/ 	.word	0xffffffff


	//   ....[2]....
        /*0bf0*/ 	.word	0xffffffff


	//   ....[3]....
        /*0bf4*/ 	.word	0xffffffff


	//   ....[4]....
        /*0bf8*/ 	.word	0xffffffff


	//   ....[5]....
        /*0bfc*/ 	.word	0xffffffff


	//   ....[6]....
        /*0c00*/ 	.word	0xffffffff


	//   ....[7]....
        /*0c04*/ 	.word	0xffffffff


	//   ....[8]....
        /*0c08*/ 	.word	0xffffffff


	//   ....[9]....
        /*0c0c*/ 	.word	0xffffffff


	//   ....[10]....
        /*0c10*/ 	.word	0xffffffff


	//   ....[11]....
        /*0c14*/ 	.word	0xffffffff


	//   ....[12]....
        /*0c18*/ 	.word	0xffffffff


	//   ....[13]....
        /*0c1c*/ 	.word	0xffffffff


	//   ....[14]....
        /*0c20*/ 	.word	0xffffffff


	//   ....[15]....
        /*0c24*/ 	.word	0xffffffff


	//----- nvinfo : EIATTR_COOP_GROUP_INSTR_OFFSETS
	.align		4
.L_64:
        /*0c28*/ 	.byte	0x04, 0x28
        /*0c2a*/ 	.short	(.L_66 - .L_65)


	//   ....[0]....
.L_65:
        /*0c2c*/ 	.word	0x00008230


	//   ....[1]....
        /*0c30*/ 	.word	0x000082d0


	//   ....[2]....
        /*0c34*/ 	.word	0x00008620


	//   ....[3]....
        /*0c38*/ 	.word	0x000086c0


	//   ....[4]....
        /*0c3c*/ 	.word	0x000088f0


	//   ....[5]....
        /*0c40*/ 	.word	0x00008990


	//   ....[6]....
        /*0c44*/ 	.word	0x00008c20


	//   ....[7]....
        /*0c48*/ 	.word	0x00008c40


	//   ....[8]....
        /*0c4c*/ 	.word	0x0000abb0


	//   ....[9]....
        /*0c50*/ 	.word	0x0000ac50


	//   ....[10]....
        /*0c54*/ 	.word	0x0000ac60


	//   ....[11]....
        /*0c58*/ 	.word	0x0000ac70


	//   ....[12]....
        /*0c5c*/ 	.word	0x0000ac90


	//   ....[13]....
        /*0c60*/ 	.word	0x0000ace0


	//   ....[14]....
        /*0c64*/ 	.word	0x0000acf0


	//   ....[15]....
        /*0c68*/ 	.word	0x0000ad00


	//----- nvinfo : EIATTR_EXIT_INSTR_OFFSETS
	.align		4
.L_66:
        /*0c6c*/ 	.byte	0x04, 0x1c
        /*0c6e*/ 	.short	(.L_68 - .L_67)


	//   ....[0]....
.L_67:
        /*0c70*/ 	.word	0x00010ee0


	//----- nvinfo : EIATTR_REQNTID
	.align		4
.L_68:
        /*0c74*/ 	.byte	0x04, 0x10
        /*0c76*/ 	.short	(.L_70 - .L_69)
.L_69:
        /*0c78*/ 	.word	0x00000080
        /*0c7c*/ 	.word	0x00000001
        /*0c80*/ 	.word	0x00000001


	//----- nvinfo : EIATTR_CBANK_PARAM_SIZE
	.align		4
.L_70:
        /*0c84*/ 	.byte	0x03, 0x19
        /*0c86*/ 	.short	0x0088


	//----- nvinfo : EIATTR_PARAM_CBANK
	.align		4
        /*0c88*/ 	.byte	0x04, 0x0a
        /*0c8a*/ 	.short	(.L_72 - .L_71)
	.align		4
.L_71:
        /*0c8c*/ 	.word	index@(.nv.constant0.attn_fwd)
        /*0c90*/ 	.short	0x0210
        /*0c92*/ 	.short	0x0088


	//----- nvinfo : EIATTR_SW_WAR
	.align		4
.L_72:
        /*0c94*/ 	.byte	0x04, 0x36
        /*0c96*/ 	.short	(.L_74 - .L_73)
.L_73:
        /*0c98*/ 	.word	0x00000008
.L_74:


//--------------------- .nv.callgraph             --------------------------
	.section	.nv.callgraph,"",@"SHT_CUDA_CALLGRAPH"
	.align	4
	.sectionentsize	8
	.align		4
        /*0000*/ 	.word	0x00000000
	.align		4
        /*0004*/ 	.word	0xffffffff
	.align		4
        /*0008*/ 	.word	0x00000000
	.align		4
        /*000c*/ 	.word	0xfffffffe
	.align		4
        /*0010*/ 	.word	0x00000000
	.align		4
        /*0014*/ 	.word	0xfffffffd
	.align		4
        /*0018*/ 	.word	0x00000000
	.align		4
        /*001c*/ 	.word	0xfffffffc


//--------------------- .nv.constant4             --------------------------
	.section	.nv.constant4,"a",@progbits
	.align	8
	.align		8
.nv.constant4:
        /*0000*/ 	.dword	_$_str


//--------------------- .text.attn_fwd            --------------------------
	.section	.text.attn_fwd,"ax",@progbits
	.align	128
        .global         attn_fwd
        .type           attn_fwd,@function
        .size           attn_fwd,(.L_x_3 - attn_fwd)
        .other          attn_fwd,@"STO_CUDA_ENTRY STV_DEFAULT"
attn_fwd:
.text.attn_fwd:
[----:B------:R-:W0:Y:S01]  /*0000*/  LDC R1, c[0x0][0x28] ;  /* 0x00000a00ff017b82 */ /* 0x000e220000000800 */
[----:B------:R-:W1:Y:S07]  /*0010*/  S2R R2, SR_TID.X ;  /* 0x0000000000027919 */ /* 0x000e6e0000002100 */
[----:B------:R-:W2:Y:S01]  /*0020*/  S2UR UR61, SR_CTAID.Y ;  /* 0x00000000003d79c3 */ /* 0x000ea20000002600 */
[----:B------:R-:W-:Y:S01]  /*0030*/  ULDC.64 UR4, c[0x0][0x240] ;  /* 0x0000900000047ab9 */ /* 0x000fe20000000a00 */
[----:B0-----:R-:W-:Y:S01]  /*0040*/  IADD3 R1, R1, -0x370, RZ ;  /* 0xfffffc9001017810 */ /* 0x001fe20007ffe0ff */
[----:B------:R-:W0:Y:S05]  /*0050*/  S2R R3, SR_CTAID.X ;  /* 0x0000000000037919 */ /* 0x000e2a0000002500 */
[----:B------:R-:W3:Y:S08]  /*0060*/  LDC.64 R6, c[0x0][0x210] ;  /* 0x00008400ff067b82 */ /* 0x000ef00000000a00 */
[----:B------:R-:W4:Y:S01]  /*0070*/  LDC R17, c[0x0][0x248] ;  /* 0x00009200ff117b82 */ /* 0x000f220000000800 */
[----:B--2---:R-:W-:-:S07]  /*0080*/  UIMAD UR4, UR61, UR4, URZ ;  /* 0x000000043d0472a4 */ /* 0x004fce000f8e023f */
[----:B------:R-:W2:Y:S01]  /*0090*/  LDC R250, c[0x0][0x280] ;  /* 0x0000a000fffa7b82 */ /* 0x000ea20000000800 */
[----:B------:R-:W-:Y:S01]  /*00a0*/  USHF.L.U32 UR6, UR4, 0x1, URZ ;  /* 0x0000000104067899 */ /* 0x000fe2000800063f */
[----:B-1----:R-:W-:-:S04]  /*00b0*/  LOP3.LUT R0, R2, 0x7f, RZ, 0xc0, !PT ;  /* 0x0000007f02007812 */ /* 0x002fc800078ec0ff */
[----:B0-----:R-:W-:-:S05]  /*00c0*/  LEA R4, R3, R0, 0x7 ;  /* 0x0000000003047211 */ /* 0x001fca00078e38ff */
[----:B------:R-:W-:Y:S01]  /*00d0*/  IMAD R3, R4, UR5, RZ ;  /* 0x0000000504037c24 */ /* 0x000fe2000f8e02ff */
[----:B------:R-:W-:Y:S01]  /*00e0*/  UIMAD.WIDE UR4, UR4, 0x2, URZ ;  /* 0x00000002040478a5 */ /* 0x000fe2000f8e023f */
[----:B----4-:R-:W-:Y:S02]  /*00f0*/  SHF.L.U32 R5, R17, 0x4, RZ ;  /* 0x0000000411057819 */ /* 0x010fe400000006ff */
[C---:B------:R-:W-:Y:S01]  /*0100*/  IMAD.HI R4, R3.reuse, 0x2, RZ ;  /* 0x0000000203047827 */ /* 0x040fe200078e02ff */
[----:B------:R-:W-:Y:S02]  /*0110*/  SHF.L.U32 R241, R3, 0x1, RZ ;  /* 0x0000000103f17819 */ /* 0x000fe400000006ff */
[----:B------:R-:W-:Y:S02]  /*0120*/  SHF.L.U32 R3, R17, 0x3, RZ ;  /* 0x0000000311037819 */ /* 0x000fe400000006ff */
[----:B---3--:R-:W-:Y:S01]  /*0130*/  IADD3 R240, P0, P1, R241, UR6, R6 ;  /* 0x00000006f1f07c10 */ /* 0x008fe2000f91e006 */
[----:B------:R-:W-:-:S02]  /*0140*/  IMAD.SHL.U32 R13, R17, 0x40, RZ ;  /* 0x00000040110d7824 */ /* 0x000fc400078e00ff */
[C---:B------:R-:W-:Y:S01]  /*0150*/  IMAD R19, R17.reuse, 0x14, RZ ;  /* 0x0000001411137824 */ /* 0x040fe200078e02ff */
[----:B------:R-:W-:Y:S01]  /*0160*/  IADD3.X R241, R4, UR5, R7, P0, P1 ;  /* 0x0000000504f17c10 */ /* 0x000fe200087e2407 */
[C---:B------:R-:W-:Y:S01]  /*0170*/  IMAD R15, R17.reuse, 0xa, RZ ;  /* 0x0000000a110f7824 */ /* 0x040fe200078e02ff */
[CC--:B------:R-:W-:Y:S01]  /*0180*/  LEA R4, P1, R17.reuse, R240.reuse, 0x5 ;  /* 0x000000f011047211 */ /* 0x0c0fe200078228ff */
[C---:B------:R-:W-:Y:S01]  /*0190*/  IMAD R247, R17.reuse, 0x90, RZ ;  /* 0x0000009011f77824 */ /* 0x040fe200078e02ff */
[CC--:B------:R-:W-:Y:S01]  /*01a0*/  LEA R6, P0, R17.reuse, R240.reuse, 0x4 ;  /* 0x000000f011067211 */ /* 0x0c0fe200078020ff */
[----:B------:R-:W-:Y:S01]  /*01b0*/  IMAD R21, R17, 0x50, RZ ;  /* 0x0000005011157824 */ /* 0x000fe200078e02ff */
[-C--:B------:R-:W-:Y:S01]  /*01c0*/  LEA.HI.X.SX32 R5, R5, R241.reuse, 0x1, P1 ;  /* 0x000000f105057211 */ /* 0x080fe200008f0eff */
[----:B------:R-:W-:Y:S01]  /*01d0*/  ULDC.64 UR6, c[0x0][0x208] ;  /* 0x0000820000067ab9 */ /* 0x000fe20000000a00 */
[----:B------:R-:W-:Y:S02]  /*01e0*/  LEA R12, P1, R17, R240, 0x7 ;  /* 0x000000f0110c7211 */ /* 0x000fe400078238ff */
[----:B------:R-:W-:-:S02]  /*01f0*/  LEA.HI.X.SX32 R7, R3, R241, 0x1, P0 ;  /* 0x000000f103077211 */ /* 0x000fc400000f0eff */
[C---:B------:R-:W-:Y:S01]  /*0200*/  SHF.L.U32 R11, R17.reuse, 0x5, RZ ;  /* 0x00000005110b7819 */ /* 0x040fe200000006ff */
[C---:B------:R-:W-:Y:S01]  /*0210*/  IMAD R235, R17.reuse, 0xc0, RZ ;  /* 0x000000c011eb7824 */ /* 0x040fe200078e02ff */
[CC--:B------:R-:W-:Y:S01]  /*0220*/  LEA R10, P0, R17.reuse, R240.reuse, 0x6 ;  /* 0x000000f0110a7211 */ /* 0x0c0fe200078030ff */
[----:B------:R-:W-:Y:S01]  /*0230*/  IMAD R205, R17, 0x48, RZ ;  /* 0x0000004811cd7824 */ /* 0x000fe200078e02ff */
[-C--:B------:R-:W-:Y:S01]  /*0240*/  LEA.HI.X.SX32 R13, R13, R241.reuse, 0x1, P1 ;  /* 0x000000f10d0d7211 */ /* 0x080fe200008f0eff */
[----:B------:R-:W3:Y:S01]  /*0250*/  LDG.E.U16 R7, desc[UR6][R6.64] ;  /* 0x0000000606077981 */ /* 0x000ee2000c1e1500 */
[-C--:B------:R-:W-:Y:S02]  /*0260*/  IADD3 R242, P1, R19, R240.reuse, RZ ;  /* 0x000000f013f27210 */ /* 0x080fe40007f3e0ff */
[-C--:B------:R-:W-:Y:S01]  /*0270*/  LEA.HI.X.SX32 R11, R11, R241.reuse, 0x1, P0 ;  /* 0x000000f10b0b7211 */ /* 0x080fe200000f0eff */
[----:B------:R-:W-:Y:S01]  /*0280*/  IMAD R23, R17, 0xa0, RZ ;  /* 0x000000a011177824 */ /* 0x000fe200078e02ff */
[-C--:B------:R-:W-:Y:S01]  /*0290*/  IADD3 R8, P0, R15, R240.reuse, RZ ;  /* 0x000000f00f087210 */ /* 0x080fe20007f1e0ff */
[----:B------:R-:W-:Y:S01]  /*02a0*/  IMAD R197, R17, 0x60, RZ ;  /* 0x0000006011c57824 */ /* 0x000fe200078e02ff */
[-C--:B------:R-:W-:Y:S01]  /*02b0*/  LEA.HI.X.SX32 R243, R15, R241.reuse, 0x1, P1 ;  /* 0x000000f10ff37211 */ /* 0x080fe200008f0eff */
[----:B------:R-:W-:Y:S01]  /*02c0*/  IMAD R15, R17, 0x28, RZ ;  /* 0x00000028110f7824 */ /* 0x000fe200078e02ff */
[-C--:B------:R-:W-:Y:S01]  /*02d0*/  IADD3 R246, P2, R247, R240.reuse, RZ ;  /* 0x000000f0f7f67210 */ /* 0x080fe20007f5e0ff */
[----:B------:R0:W4:Y:S01]  /*02e0*/  LDG.E.U16 R6, desc[UR6][R12.64] ;  /* 0x000000060c067981 */ /* 0x000122000c1e1500 */
[----:B------:R-:W-:Y:S01]  /*02f0*/  IMAD R219, R17, 0x70, RZ ;  /* 0x0000007011db7824 */ /* 0x000fe200078e02ff */
[-C--:B------:R-:W-:Y:S01]  /*0300*/  IADD3 R234, P6, R235, R240.reuse, RZ ;  /* 0x000000f0ebea7210 */ /* 0x080fe20007fde0ff */
[----:B------:R-:W-:Y:S01]  /*0310*/  IMAD R9, R17, 0x5, RZ ;  /* 0x0000000511097824 */ /* 0x000fe200078e02ff */
[-C--:B------:R-:W-:Y:S01]  /*0320*/  LEA.HI.X.SX32 R247, R205, R241.reuse, 0x1, P2 ;  /* 0x000000f1cdf77211 */ /* 0x080fe200010f0eff */
[----:B------:R-:W-:Y:S01]  /*0330*/  IMAD R237, R17, 0xf0, RZ ;  /* 0x000000f011ed7824 */ /* 0x000fe200078e02ff */
[----:B------:R-:W5:Y:S01]  /*0340*/  LDG.E.U16 R5, desc[UR6][R4.64] ;  /* 0x0000000604057981 */ /* 0x000f62000c1e1500 */
[-C--:B0-----:R-:W-:Y:S01]  /*0350*/  IADD3 R12, P1, R21, R240.reuse, RZ ;  /* 0x000000f0150c7210 */ /* 0x081fe20007f3e0ff */
[----:B------:R-:W-:Y:S01]  /*0360*/  IMAD R131, R17, 0x30, RZ ;  /* 0x0000003011837824 */ /* 0x000fe200078e02ff */
[-C--:B------:R-:W-:Y:S01]  /*0370*/  IADD3 R14, P2, R23, R240.reuse, RZ ;  /* 0x000000f0170e7210 */ /* 0x080fe20007f5e0ff */
[----:B------:R-:W-:Y:S01]  /*0380*/  IMAD R201, R17, 0x38, RZ ;  /* 0x0000003811c97824 */ /* 0x000fe200078e02ff */
[-C--:B------:R-:W-:Y:S01]  /*0390*/  LEA.HI.X.SX32 R13, R15, R241.reuse, 0x1, P1 ;  /* 0x000000f10f0d7211 */ /* 0x080fe200008f0eff */
[----:B------:R-:W-:Y:S01]  /*03a0*/  IMAD R231, R17, 0xe0, RZ ;  /* 0x000000e011e77824 */ /* 0x000fe200078e02ff */
[-C--:B------:R-:W-:Y:S01]  /*03b0*/  IADD3 R236, P1, R197, R240.reuse, RZ ;  /* 0x000000f0c5ec7210 */ /* 0x080fe20007f3e0ff */
[----:B------:R-:W-:Y:S01]  /*03c0*/  IMAD R229, R17, 0xc2, RZ ;  /* 0x000000c211e57824 */ /* 0x000fe200078e02ff */
[----:B------:R-:W-:Y:S01]  /*03d0*/  LEA.HI.X.SX32 R235, R197, R241, 0x1, P6 ;  /* 0x000000f1c5eb7211 */ /* 0x000fe200030f0eff */
[----:B------:R0:W2:Y:S01]  /*03e0*/  LDG.E.U16 R4, desc[UR6][R10.64] ;  /* 0x000000060a047981 */ /* 0x0000a2000c1e1500 */
[----:B------:R-:W-:-:S02]  /*03f0*/  IADD3 R130, P6, R219, R240, RZ ;  /* 0x000000f0db827210 */ /* 0x000fc40007fde0ff */
[-C--:B------:R-:W-:Y:S01]  /*0400*/  LEA.HI.X.SX32 R9, R9, R241.reuse, 0x1, P0 ;  /* 0x000000f109097211 */ /* 0x080fe200000f0eff */
[----:B------:R-:W-:Y:S01]  /*0410*/  IMAD R233, R17, 0xd0, RZ ;  /* 0x000000d011e97824 */ /* 0x000fe200078e02ff */
[-C--:B------:R-:W-:Y:S01]  /*0420*/  IADD3 R228, P3, R237, R240.reuse, RZ ;  /* 0x000000f0ede47210 */ /* 0x080fe20007f7e0ff */
[----:B------:R-:W-:Y:S01]  /*0430*/  IMAD R25, R17, 0xb0, RZ ;  /* 0x000000b011197824 */ /* 0x000fe200078e02ff */
[-C--:B------:R-:W-:Y:S01]  /*0440*/  IADD3 R238, P4, R131, R240.reuse, RZ ;  /* 0x000000f083ee7210 */ /* 0x080fe20007f9e0ff */
[----:B------:R-:W-:Y:S01]  /*0450*/  IMAD R213, R17, 0x61, RZ ;  /* 0x0000006111d57824 */ /* 0x000fe200078e02ff */
[-C--:B------:R-:W-:Y:S01]  /*0460*/  LEA.HI.X.SX32 R237, R131, R241.reuse, 0x1, P1 ;  /* 0x000000f183ed7211 */ /* 0x080fe200008f0eff */
[----:B------:R-:W-:Y:S01]  /*0470*/  IMAD R189, R17, 0x12, RZ ;  /* 0x0000001211bd7824 */ /* 0x000fe200078e02ff */
[-C--:B0-----:R-:W-:Y:S01]  /*0480*/  IADD3 R10, P0, R15, R240.reuse, RZ ;  /* 0x000000f00f0a7210 */ /* 0x081fe20007f1e0ff */
[----:B------:R-:W-:Y:S01]  /*0490*/  IMAD R215, R17, 0x68, RZ ;  /* 0x0000006811d77824 */ /* 0x000fe200078e02ff */
[-C--:B------:R-:W-:Y:S01]  /*04a0*/  LEA.HI.X.SX32 R15, R21, R241.reuse, 0x1, P2 ;  /* 0x000000f1150f7211 */ /* 0x080fe200010f0eff */
[----:B------:R-:W-:Y:S01]  /*04b0*/  IMAD R216, R17, 0xd2, RZ ;  /* 0x000000d211d87824 */ /* 0x000fe200078e02ff */
[-C--:B------:R-:W-:Y:S01]  /*04c0*/  IADD3 R230, P2, R231, R240.reuse, RZ ;  /* 0x000000f0e7e67210 */ /* 0x080fe20007f5e0ff */
        /* <DEDUP_REMOVED lines=17> */
[-C--:B------:R-:W-:Y:S01]  /*05e0*/  IADD3 R196, P1, R201, R240.reuse, RZ ;  /* 0x000000f0c9c47210 */ /* 0x080fe20007f3e0ff */
[----:B------:R-:W-:Y:S01]  /*05f0*/  IMAD R221, R17, 0xb2, RZ ;  /* 0x000000b211dd7824 */ /* 0x000fe200078e02ff */
[-C--:B------:R-:W-:Y:S01]  /*0600*/  LEA.HI.X.SX32 R233, R215, R241.reuse, 0x1, P5 ;  /* 0x000000f1d7e97211 */ /* 0x080fe200028f0eff */
[C---:B------:R-:W-:Y:S01]  /*0610*/  IMAD R217, R17.reuse, 0x69, RZ ;  /* 0x0000006911d97824 */ /* 0x040fe200078e02ff */
[-C--:B------:R-:W-:Y:S01]  /*0620*/  IADD3 R216, P2, R216, R240.reuse, RZ ;  /* 0x000000f0d8d87210 */ /* 0x080fe20007f5e0ff */
[----:B------:R-:W-:Y:S01]  /*0630*/  IMAD R209, R17, 0x51, RZ ;  /* 0x0000005111d17824 */ /* 0x000fe200078e02ff */
[-C--:B------:R-:W-:Y:S01]  /*0640*/  LEA.HI.X.SX32 R19, R153, R241.reuse, 0x1, P0 ;  /* 0x000000f199137211 */ /* 0x080fe200000f0eff */
[C---:B------:R-:W-:Y:S01]  /*0650*/  IMAD R175, R17.reuse, 0x22, RZ ;  /* 0x0000002211af7824 */ /* 0x040fe200078e02ff */
[-C--:B------:R-:W-:Y:S01]  /*0660*/  LEA.HI.X.SX32 R239, R70, R241.reuse, 0x1, P4 ;  /* 0x000000f146ef7211 */ /* 0x080fe200020f0eff */
[----:B------:R-:W-:Y:S01]  /*0670*/  IMAD R207, R17, 0x49, RZ ;  /* 0x0000004911cf7824 */ /* 0x000fe200078e02ff */
[-C--:B------:R-:W-:Y:S01]  /*0680*/  IADD3 R222, P5, R223, R240.reuse, RZ ;  /* 0x000000f0dfde7210 */ /* 0x080fe20007fbe0ff */
[----:B------:R-:W-:Y:S01]  /*0690*/  IMAD R20, R17, 0x71, RZ ;  /* 0x0000007111147824 */ /* 0x000fe200078e02ff */
[-C--:B------:R-:W-:Y:S01]  /*06a0*/  IADD3 R224, P4, R225, R240.reuse, RZ ;  /* 0x000000f0e1e07210 */ /* 0x080fe20007f9e0ff */
[C---:B------:R-:W-:Y:S01]  /*06b0*/  IMAD R193, R17.reuse, 0x21, RZ ;  /* 0x0000002111c17824 */ /* 0x040fe200078e02ff */
[-C--:B------:R-:W-:Y:S01]  /*06c0*/  LEA.HI.X.SX32 R229, R122, R241.reuse, 0x1, P3 ;  /* 0x000000f17ae57211 */ /* 0x080fe200018f0eff */
[----:B------:R-:W-:Y:S01]  /*06d0*/  IMAD R211, R17, 0x59, RZ ;  /* 0x0000005911d37824 */ /* 0x000fe200078e02ff */
[-C--:B------:R-:W-:Y:S01]  /*06e0*/  LEA.HI.X.SX32 R213, R101, R241.reuse, 0x1, P6 ;  /* 0x000000f165d57211 */ /* 0x080fe200030f0eff */
[----:B------:R-:W-:Y:S01]  /*06f0*/  IMAD R135, R17, 0x32, RZ ;  /* 0x0000003211877824 */ /* 0x000fe200078e02ff */
[-C--:B------:R-:W-:Y:S01]  /*0700*/  LEA.HI.X.SX32 R197, R115, R241.reuse, 0x1, P1 ;  /* 0x000000f173c57211 */ /* 0x080fe200008f0eff */
[C---:B------:R-:W-:Y:S01]  /*0710*/  IMAD R177, R17.reuse, 0x72, RZ ;  /* 0x0000007211b17824 */ /* 0x040fe200078e02ff */
[-C--:B------:R-:W-:Y:S01]  /*0720*/  IADD3 R214, P3, R214, R240.reuse, RZ ;  /* 0x000000f0d6d67210 */ /* 0x080fe20007f7e0ff */
[----:B------:R-:W-:Y:S01]  /*0730*/  IMAD R167, R17, 0x11, RZ ;  /* 0x0000001111a77824 */ /* 0x000fe200078e02ff */
[-C--:B------:R-:W-:Y:S01]  /*0740*/  IADD3 R206, P6, R187, R240.reuse, RZ ;  /* 0x000000f0bbce7210 */ /* 0x080fe20007fde0ff */
[----:B------:R-:W4:Y:S01]  /*0750*/  LDG.E.U16 R242, desc[UR6][R242.64] ;  /* 0x00000006f2f27981 */ /* 0x000f22000c1e1500 */
[----:B------:R-:W-:Y:S01]  /*0760*/  IADD3 R220, P1, R221, R240, RZ ;  /* 0x000000f0dddc7210 */ /* 0x000fe20007f3e0ff */
[----:B------:R-:W-:Y:S01]  /*0770*/  IMAD R183, R17, 0x52, RZ ;  /* 0x0000005211b77824 */ /* 0x000fe200078e02ff */
[-C--:B------:R-:W-:Y:S01]  /*0780*/  LEA.HI.X.SX32 R217, R217, R241.reuse, 0x1, P2 ;  /* 0x000000f1d9d97211 */ /* 0x080fe200010f0eff */
[----:B------:R0:W4:Y:S01]  /*0790*/  LDG.E.U16 R244, desc[UR6][R14.64] ;  /* 0x000000060ef47981 */ /* 0x000122000c1e1500 */
[----:B------:R-:W-:-:S02]  /*07a0*/  LEA.HI.X.SX32 R223, R209, R241, 0x1, P5 ;  /* 0x000000f1d1df7211 */ /* 0x000fc400028f0eff */
[-C--:B------:R-:W-:Y:S01]  /*07b0*/  IADD3 R210, P2, R175, R240.reuse, RZ ;  /* 0x000000f0afd27210 */ /* 0x080fe20007f5e0ff */
[----:B------:R-:W-:Y:S01]  /*07c0*/  IMAD R227, R17, 0x82, RZ ;  /* 0x0000008211e37824 */ /* 0x000fe200078e02ff */
[-C--:B------:R-:W-:Y:S01]  /*07d0*/  LEA.HI.X.SX32 R225, R207, R241.reuse, 0x1, P4 ;  /* 0x000000f1cfe17211 */ /* 0x080fe200020f0eff */
[----:B------:R1:W4:Y:S01]  /*07e0*/  LDG.E.U16 R243, desc[UR6][R18.64] ;  /* 0x0000000612f37981 */ /* 0x000322000c1e1500 */
[-C--:B------:R-:W-:Y:S01]  /*07f0*/  IADD3 R190, P5, R215, R240.reuse, RZ ;  /* 0x000000f0d7be7210 */ /* 0x080fe20007fbe0ff */
[C---:B------:R-:W-:Y:S01]  /*0800*/  IMAD R191, R17.reuse, 0x19, RZ ;  /* 0x0000001911bf7824 */ /* 0x040fe200078e02ff */
[-C--:B------:R-:W-:Y:S01]  /*0810*/  LEA.HI.X.SX32 R215, R20, R241.reuse, 0x1, P3 ;  /* 0x000000f114d77211 */ /* 0x080fe200018f0eff */
[----:B------:R-:W-:Y:S01]  /*0820*/  IMAD R179, R17, 0x62, RZ ;  /* 0x0000006211b37824 */ /* 0x000fe200078e02ff */
[-C--:B------:R-:W-:Y:S01]  /*0830*/  LEA.HI.X.SX32 R207, R193, R241.reuse, 0x1, P6 ;  /* 0x000000f1c1cf7211 */ /* 0x080fe200030f0eff */
[----:B0-----:R-:W-:Y:S01]  /*0840*/  IMAD R14, R17, 0x24, RZ ;  /* 0x00000024110e7824 */ /* 0x001fe200078e02ff */
[-C--:B------:R-:W-:Y:S01]  /*0850*/  LEA.HI.X.SX32 R221, R211, R241.reuse, 0x1, P1 ;  /* 0x000000f1d3dd7211 */ /* 0x080fe200008f0eff */
[----:B------:R-:W-:Y:S01]  /*0860*/  IMAD R195, R17, 0x29, RZ ;  /* 0x0000002911c37824 */ /* 0x000fe200078e02ff */
[-C--:B------:R-:W-:Y:S01]  /*0870*/  IADD3 R208, P3, R135, R240.reuse, RZ ;  /* 0x000000f087d07210 */ /* 0x080fe20007f7e0ff */
[----:B-1----:R-:W-:Y:S01]  /*0880*/  IMAD R18, R17, 0x39, RZ ;  /* 0x0000003911127824 */ /* 0x002fe200078e02ff */
[-C--:B------:R-:W-:Y:S01]  /*0890*/  IADD3 R166, P6, R177, R240.reuse, RZ ;  /* 0x000000f0b1a67210 */ /* 0x080fe20007fde0ff */
[----:B------:R-:W-:Y:S01]  /*08a0*/  IMAD R203, R17, 0x41, RZ ;  /* 0x0000004111cb7824 */ /* 0x000fe200078e02ff */
[-C--:B------:R-:W-:Y:S01]  /*08b0*/  LEA.HI.X.SX32 R211, R167, R241.reuse, 0x1, P2 ;  /* 0x000000f1a7d37211 */ /* 0x080fe200010f0eff */
[----:B------:R-:W-:Y:S01]  /*08c0*/  IMAD R199, R17, 0x31, RZ ;  /* 0x0000003111c77824 */ /* 0x000fe200078e02ff */
[-C--:B------:R-:W-:Y:S01]  /*08d0*/  IADD3 R204, P2, R183, R240.reuse, RZ ;  /* 0x000000f0b7cc7210 */ /* 0x080fe20007f5e0ff */
[C---:B------:R-:W-:Y:S01]  /*08e0*/  IMAD R188, R17.reuse, 0x84, RZ ;  /* 0x0000008411bc7824 */ /* 0x040fe200078e02ff */
[C---:B------:R-:W-:Y:S01]  /*08f0*/  SHF.L.U32 R127, R17.reuse, 0x1, RZ ;  /* 0x00000001117f7819 */ /* 0x040fe200000006ff */
[----:B------:R-:W-:Y:S01]  /*0900*/  IMAD R16, R17, 0x34, RZ ;  /* 0x0000003411107824 */ /* 0x000fe200078e02ff */
[-C--:B------:R-:W-:Y:S01]  /*0910*/  IADD3 R226, P0, R227, R240.reuse, RZ ;  /* 0x000000f0e3e27210 */ /* 0x080fe20007f1e0ff */
[----:B------:R-:W-:Y:S01]  /*0920*/  IMAD R186, R17, 0x94, RZ ;  /* 0x0000009411ba7824 */ /* 0x000fe200078e02ff */
[-C--:B------:R-:W-:Y:S01]  /*0930*/  LEA.HI.X.SX32 R209, R191, R241.reuse, 0x1, P3 ;  /* 0x000000f1bfd17211 */ /* 0x080fe200018f0eff */
[----:B------:R-:W-:Y:S01]  /*0940*/  IMAD R184, R17, 0xa4, RZ ;  /* 0x000000a411b87824 */ /* 0x000fe200078e02ff */
[----:B------:R-:W-:Y:S01]  /*0950*/  LEA.HI.X.SX32 R167, R18, R241, 0x1, P6 ;  /* 0x000000f112a77211 */ /* 0x000fe200030f0eff */
[----:B------:R0:W4:Y:S01]  /*0960*/  LDG.E.U16 R245, desc[UR6][R12.64] ;  /* 0x000000060cf57981 */ /* 0x000122000c1e1500 */
[----:B------:R-:W-:-:S02]  /*0970*/  IADD3 R192, P4, R205, R240, RZ ;  /* 0x000000f0cdc07210 */ /* 0x000fc40007f9e0ff */
[-C--:B------:R-:W-:Y:S01]  /*0980*/  IADD3 R202, P3, R179, R240.reuse, RZ ;  /* 0x000000f0b3ca7210 */ /* 0x080fe20007f7e0ff */
[C---:B------:R-:W-:Y:S01]  /*0990*/  IMAD R182, R17.reuse, 0xb4, RZ ;  /* 0x000000b411b67824 */ /* 0x040fe200078e02ff */
[-C--:B------:R-:W-:Y:S01]  /*09a0*/  IADD3 R194, P6, R14, R240.reuse, RZ ;  /* 0x000000f00ec27210 */ /* 0x080fe20007fde0ff */
[----:B------:R-:W-:Y:S01]  /*09b0*/  IMAD R96, R17, 0x4a, RZ ;  /* 0x0000004a11607824 */ /* 0x000fe200078e02ff */
[-C--:B------:R-:W-:Y:S01]  /*09c0*/  LEA.HI.X.SX32 R205, R195, R241.reuse, 0x1, P2 ;  /* 0x000000f1c3cd7211 */ /* 0x080fe200010f0eff */
[----:B------:R-:W-:Y:S01]  /*09d0*/  IMAD R180, R17, 0xc4, RZ ;  /* 0x000000c411b47824 */ /* 0x000fe200078e02ff */
[-C--:B------:R-:W-:Y:S01]  /*09e0*/  IADD3 R200, P2, R127, R240.reuse, RZ ;  /* 0x000000f07fc87210 */ /* 0x080fe20007f5e0ff */
[----:B0-----:R-:W-:Y:S01]  /*09f0*/  IMAD R12, R17, 0x1a, RZ ;  /* 0x0000001a110c7824 */ /* 0x001fe200078e02ff */
[-C--:B------:R-:W-:Y:S01]  /*0a00*/  LEA.HI.X.SX32 R227, R203, R241.reuse, 0x1, P0 ;  /* 0x000000f1cbe37211 */ /* 0x080fe200000f0eff */
[C---:B------:R-:W-:Y:S01]  /*0a10*/  IMAD R185, R17.reuse, 0x86, RZ ;  /* 0x0000008611b97824 */ /* 0x040fe200078e02ff */
[-C--:B------:R-:W-:Y:S01]  /*0a20*/  IADD3 R188, P1, R188, R240.reuse, RZ ;  /* 0x000000f0bcbc7210 */ /* 0x080fe20007f3e0ff */
[----:B------:R-:W-:Y:S01]  /*0a30*/  IMAD R94, R17, 0x5a, RZ ;  /* 0x0000005a115e7824 */ /* 0x000fe200078e02ff */
[-C--:B------:R-:W-:Y:S01]  /*0a40*/  LEA.HI.X.SX32 R203, R199, R241.reuse, 0x1, P3 ;  /* 0x000000f1c7cb7211 */ /* 0x080fe200018f0eff */
[----:B------:R-:W-:Y:S01]  /*0a50*/  IMAD R178, R17, 0xd4, RZ ;  /* 0x000000d411b27824 */ /* 0x000fe200078e02ff */
[-C--:B------:R-:W-:Y:S01]  /*0a60*/  LEA.HI.X.SX32 R195, R189, R241.reuse, 0x1, P6 ;  /* 0x000000f1bdc37211 */ /* 0x080fe200030f0eff */
[C---:B------:R-:W-:Y:S01]  /*0a70*/  IMAD R181, R17.reuse, 0xa6, RZ ;  /* 0x000000a611b57824 */ /* 0x040fe200078e02ff */
[-C--:B------:R-:W-:Y:S01]  /*0a80*/  IADD3 R186, P3, R186, R240.reuse, RZ ;  /* 0x000000f0baba7210 */ /* 0x080fe20007f7e0ff */
[C---:B------:R-:W-:Y:S01]  /*0a90*/  IMAD R119, R17.reuse, 0x44, RZ ;  /* 0x0000004411777824 */ /* 0x040fe200078e02ff */
[-C--:B------:R-:W-:Y:S01]  /*0aa0*/  IADD3 R100, P6, R16, R240.reuse, RZ ;  /* 0x000000f010647210 */ /* 0x080fe20007fde0ff */
[C---:B------:R-:W-:Y:S01]  /*0ab0*/  IMAD R198, R17.reuse, 0xf2, RZ ;  /* 0x000000f211c67824 */ /* 0x040fe200078e02ff */
[CC--:B------:R-:W-:Y:S01]  /*0ac0*/  LEA.HI.X.SX32 R201, R17.reuse, R241.reuse, 0x1, P2 ;  /* 0x000000f111c97211 */ /* 0x0c0fe200010f0eff */
[C---:B------:R-:W-:Y:S01]  /*0ad0*/  IMAD R109, R17.reuse, 0x6a, RZ ;  /* 0x0000006a116d7824 */ /* 0x040fe200078e02ff */
[-C--:B------:R-:W-:Y:S01]  /*0ae0*/  IADD3 R184, P2, R184, R240.reuse, RZ ;  /* 0x000000f0b8b87210 */ /* 0x080fe20007f5e0ff */
[C---:B------:R-:W-:Y:S01]  /*0af0*/  IMAD R99, R17.reuse, 0x2a, RZ ;  /* 0x0000002a11637824 */ /* 0x040fe200078e02ff */
[-C--:B------:R-:W-:Y:S01]  /*0b00*/  LEA.HI.X.SX32 R193, R14, R241.reuse, 0x1, P4 ;  /* 0x000000f10ec17211 */ /* 0x080fe200020f0eff */
[C---:B------:R-:W-:Y:S01]  /*0b10*/  IMAD R24, R17.reuse, 0x79, RZ ;  /* 0x0000007911187824 */ /* 0x040fe200078e02ff */
[-C--:B------:R-:W-:Y:S01]  /*0b20*/  IADD3 R182, P4, R182, R240.reuse, RZ ;  /* 0x000000f0b6b67210 */ /* 0x080fe20007f9e0ff */
[----:B------:R-:W-:Y:S01]  /*0b30*/  IMAD R111, R17, 0x64, RZ ;  /* 0x00000064116f7824 */ /* 0x000fe200078e02ff */
[-C--:B------:R-:W-:Y:S01]  /*0b40*/  LEA.HI.X.SX32 R189, R187, R241.reuse, 0x1, P1 ;  /* 0x000000f1bbbd7211 */ /* 0x080fe200008f0eff */
[C---:B------:R-:W-:Y:S01]  /*0b50*/  IMAD R173, R17.reuse, 0x15, RZ ;  /* 0x0000001511ad7824 */ /* 0x040fe200078e02ff */
[-C--:B------:R-:W-:Y:S01]  /*0b60*/  LEA.HI.X.SX32 R101, R12, R241.reuse, 0x1, P6 ;  /* 0x000000f10c657211 */ /* 0x080fe200030f0eff */
[C---:B------:R-:W-:Y:S01]  /*0b70*/  IMAD R107, R17.reuse, 0x74, RZ ;  /* 0x00000074116b7824 */ /* 0x040fe200078e02ff */
[-C--:B------:R-:W-:Y:S01]  /*0b80*/  LEA.HI.X.SX32 R187, R96, R241.reuse, 0x1, P3 ;  /* 0x000000f160bb7211 */ /* 0x080fe200018f0eff */
[C---:B------:R-:W-:Y:S01]  /*0b90*/  IMAD R129, R17.reuse, 0xd, RZ ;  /* 0x0000000d11817824 */ /* 0x040fe200078e02ff */
[-C--:B------:R-:W-:Y:S01]  /*0ba0*/  IADD3 R180, P6, R180, R240.reuse, RZ ;  /* 0x000000f0b4b47210 */ /* 0x080fe20007fde0ff */
[----:B------:R-:W-:Y:S01]  /*0bb0*/  IMAD R171, R17, 0xc6, RZ ;  /* 0x000000c611ab7824 */ /* 0x000fe200078e02ff */
        /* <DEDUP_REMOVED lines=13> */
[----:B------:R-:W-:Y:S01]  /*0c90*/  IMAD R155, R17, 0x6b, RZ ;  /* 0x0000006b119b7824 */ /* 0x000fe200078e02ff */
[-C--:B------:R-:W-:Y:S01]  /*0ca0*/  IADD3 R174, P6, R119, R240.reuse, RZ ;  /* 0x000000f077ae7210 */ /* 0x080fe20007fde0ff */
[C---:B------:R-:W-:Y:S01]  /*0cb0*/  IMAD R90, R17.reuse, 0x7a, RZ ;  /* 0x0000007a115a7824 */ /* 0x040fe200078e02ff */
        /* <DEDUP_REMOVED lines=8> */
[----:B------:R-:W-:Y:S01]  /*0d40*/  LEA.HI.X.SX32 R199, R24, R241, 0x1, P0 ;  /* 0x000000f118c77211 */ /* 0x000fe200000f0eff */
[----:B------:R-:W4:Y:S01]  /*0d50*/  LDG.E.U16 R8, desc[UR6][R8.64] ;  /* 0x0000000608087981 */ /* 0x000f22000c1e1500 */
[----:B------:R-:W-:-:S02]  /*0d60*/  IADD3 R134, P6, R111, R240, RZ ;  /* 0x000000f06f867210 */ /* 0x000fc40007fde0ff */
[-C--:B------:R-:W-:Y:S01]  /*0d70*/  IADD3 R128, P0, R12, R240.reuse, RZ ;  /* 0x000000f00c807210 */ /* 0x080fe20007f1e0ff */
[----:B------:R-:W-:Y:S01]  /*0d80*/  IMAD R113, R17, 0x54, RZ ;  /* 0x0000005411717824 */ /* 0x000fe200078e02ff */
[-C--:B------:R-:W-:Y:S01]  /*0d90*/  LEA.HI.X.SX32 R173, R173, R241.reuse, 0x1, P5 ;  /* 0x000000f1adad7211 */ /* 0x080fe200028f0eff */
[----:B------:R-:W-:Y:S01]  /*0da0*/  IMAD R165, R17, 0x43, RZ ;  /* 0x0000004311a57824 */ /* 0x000fe200078e02ff */
[-C--:B------:R-:W-:Y:S01]  /*0db0*/  IADD3 R170, P5, R107, R240.reuse, RZ ;  /* 0x000000f06baa7210 */ /* 0x080fe20007fbe0ff */
[----:B------:R-:W-:Y:S01]  /*0dc0*/  IMAD R161, R17, 0x53, RZ ;  /* 0x0000005311a17824 */ /* 0x000fe200078e02ff */
[-C--:B------:R-:W-:Y:S01]  /*0dd0*/  LEA.HI.X.SX32 R135, R135, R241.reuse, 0x1, P6 ;  /* 0x000000f187877211 */ /* 0x080fe200030f0eff */
[----:B------:R0:W4:Y:S01]  /*0de0*/  LDG.E.U16 R9, desc[UR6][R10.64] ;  /* 0x000000060a097981 */ /* 0x000122000c1e1500 */
[-C--:B------:R-:W-:Y:S02]  /*0df0*/  LEA.HI.X.SX32 R129, R129, R241.reuse, 0x1, P0 ;  /* 0x000000f181817211 */ /* 0x080fe400000f0eff */
[-C--:B------:R-:W-:Y:S01]  /*0e00*/  IADD3 R156, P6, R171, R240.reuse, RZ ;  /* 0x000000f0ab9c7210 */ /* 0x080fe20007fde0ff */
[C---:B------:R-:W-:Y:S01]  /*0e10*/  IMAD R149, R17.reuse, 0xb, RZ ;  /* 0x0000000b11957824 */ /* 0x040fe200078e02ff */
[CC--:B------:R-:W-:Y:S01]  /*0e20*/  LEA R126, P0, R17.reuse, R240.reuse, 0x2 ;  /* 0x000000f0117e7211 */ /* 0x0c0fe200078010ff */
[C---:B------:R-:W-:Y:S01]  /*0e30*/  IMAD R136, R17.reuse, 0xf6, RZ ;  /* 0x000000f611887824 */ /* 0x040fe200078e02ff */
[-C--:B------:R-:W-:Y:S01]  /*0e40*/  LEA.HI.X.SX32 R171, R68, R241.reuse, 0x1, P5 ;  /* 0x000000f144ab7211 */ /* 0x080fe200028f0eff */
[----:B------:R-:W-:Y:S01]  /*0e50*/  IMAD R47, R17, 0x46, RZ ;  /* 0x00000046112f7824 */ /* 0x000fe200078e02ff */
[-C--:B------:R-:W-:Y:S01]  /*0e60*/  IADD3 R154, P5, R169, R240.reuse, RZ ;  /* 0x000000f0a99a7210 */ /* 0x080fe20007fbe0ff */
[C---:B------:R-:W-:Y:S01]  /*0e70*/  IMAD R117, R17.reuse, 0x26, RZ ;  /* 0x0000002611757824 */ /* 0x040fe200078e02ff */
[-C--:B------:R-:W-:Y:S01]  /*0e80*/  IADD3 R168, P1, R168, R240.reuse, RZ ;  /* 0x000000f0a8a87210 */ /* 0x080fe20007f3e0ff */
[----:B0-----:R-:W-:Y:S01]  /*0e90*/  IMAD R10, R17, 0x73, RZ ;  /* 0x00000073110a7824 */ /* 0x001fe200078e02ff */
[-C--:B------:R-:W-:Y:S01]  /*0ea0*/  LEA.HI.X.SX32 R157, R157, R241.reuse, 0x1, P6 ;  /* 0x000000f19d9d7211 */ /* 0x080fe200030f0eff */
        /* <DEDUP_REMOVED lines=41> */
[----:B------:R-:W-:Y:S01]  /*1140*/  LEA.HI.X.SX32 R99, R99, R241, 0x1, P0 ;  /* 0x000000f163637211 */ /* 0x000fe200000f0eff */
[----:B------:R-:W-:Y:S01]  /*1150*/  IMAD R63, R17, 0x4c, RZ ;  /* 0x0000004c113f7824 */ /* 0x000fe200078e02ff */
[-C--:B------:R-:W-:Y:S01]  /*1160*/  IADD3 R104, P6, R11, R240.reuse, RZ ;  /* 0x000000f00b687210 */ /* 0x080fe20007fde0ff */
[C---:B------:R-:W-:Y:S01]  /*1170*/  IMAD R112, R17.reuse, 0xb8, RZ ;  /* 0x000000b811707824 */ /* 0x040fe200078e02ff */
[-C--:B------:R-:W-:Y:S01]  /*1180*/  IADD3 R162, P2, R162, R240.reuse, RZ ;  /* 0x000000f0a2a27210 */ /* 0x080fe20007f5e0ff */
[----:B------:R-:W-:Y:S01]  /*1190*/  IMAD R58, R17, 0xd8, RZ ;  /* 0x000000d8113a7824 */ /* 0x000fe200078e02ff */
[----:B------:R-:W-:-:S02]  /*11a0*/  IADD3 R158, P0, R158, R240, RZ ;  /* 0x000000f09e9e7210 */ /* 0x000fc40007f1e0ff */
[C---:B------:R-:W-:Y:S01]  /*11b0*/  SHF.L.U32 R121, R17.reuse, 0x2, RZ ;  /* 0x0000000211797819 */ /* 0x040fe200000006ff */
[----:B------:R-:W-:Y:S01]  /*11c0*/  IMAD R108, R17, 0xe8, RZ ;  /* 0x000000e8116c7824 */ /* 0x000fe200078e02ff */
[-C--:B------:R-:W-:Y:S01]  /*11d0*/  LEA.HI.X.SX32 R137, R137, R241.reuse, 0x1, P3 ;  /* 0x000000f189897211 */ /* 0x080fe200018f0eff */
        /* <DEDUP_REMOVED lines=14> */
[----:B------:R-:W-:Y:S01]  /*12c0*/  IMAD R34, R17, 0x7c, RZ ;  /* 0x0000007c11227824 */ /* 0x000fe200078e02ff */
[-C--:B------:R-:W-:Y:S01]  /*12d0*/  LEA.HI.X.SX32 R159, R159, R241.reuse, 0x1, P0 ;  /* 0x000000f19f9f7211 */ /* 0x080fe200000f0eff */
[----:B------:R-:W-:Y:S01]  /*12e0*/  IMAD R37, R17, 0x1e, RZ ;  /* 0x0000001e11257824 */ /* 0x000fe200078e02ff */
[-C--:B------:R-:W-:Y:S01]  /*12f0*/  IADD3 R132, P6, R71, R240.reuse, RZ ;  /* 0x000000f047847210 */ /* 0x080fe20007fde0ff */
[C---:B------:R-:W-:Y:S01]  /*1300*/  IMAD R103, R17.reuse, 0x7, RZ ;  /* 0x0000000711677824 */ /* 0x040fe200078e02ff */
[-C--:B------:R-:W-:Y:S01]  /*1310*/  IADD3 R70, P2, R70, R240.reuse, RZ ;  /* 0x000000f046467210 */ /* 0x080fe20007f5e0ff */
[C---:B------:R-:W-:Y:S01]  /*1320*/  IMAD R64, R17.reuse, 0x8a, RZ ;  /* 0x0000008a11407824 */ /* 0x040fe200078e02ff */
[-C--:B------:R-:W-:Y:S01]  /*1330*/  IADD3 R122, P0, R122, R240.reuse, RZ ;  /* 0x000000f07a7a7210 */ /* 0x080fe20007f1e0ff */
[----:B------:R-:W-:Y:S01]  /*1340*/  IMAD R95, R17, 0x2d, RZ ;  /* 0x0000002d115f7824 */ /* 0x000fe200078e02ff */
[-C--:B------:R-:W-:Y:S01]  /*1350*/  LEA.HI.X.SX32 R125, R125, R241.reuse, 0x1, P3 ;  /* 0x000000f17d7d7211 */ /* 0x080fe200018f0eff */
[----:B------:R-:W-:Y:S01]  /*1360*/  IMAD R87, R17, 0x4d, RZ ;  /* 0x0000004d11577824 */ /* 0x000fe200078e02ff */
[-C--:B------:R-:W-:Y:S01]  /*1370*/  LEA.HI.X.SX32 R139, R139, R241.reuse, 0x1, P5 ;  /* 0x000000f18b8b7211 */ /* 0x080fe200028f0eff */
[C---:B------:R-:W-:Y:S01]  /*1380*/  IMAD R89, R17.reuse, 0xf, RZ ;  /* 0x0000000f11597824 */ /* 0x040fe200078e02ff */
[CC--:B------:R-:W-:Y:S01]  /*1390*/  LEA R120, P3, R17.reuse, R240.reuse, 0x3 ;  /* 0x000000f011787211 */ /* 0x0c0fe200078618ff */
[----:B------:R-:W-:Y:S01]  /*13a0*/  IMAD R83, R17, 0x2e, RZ ;  /* 0x0000002e11537824 */ /* 0x000fe200078e02ff */
[-C--:B------:R-:W-:Y:S01]  /*13b0*/  LEA.HI.X.SX32 R141, R141, R241.reuse, 0x1, P1 ;  /* 0x000000f18d8d7211 */ /* 0x080fe200008f0eff */
[C---:B------:R-:W-:Y:S01]  /*13c0*/  IMAD R91, R17.reuse, 0x3d, RZ ;  /* 0x0000003d115b7824 */ /* 0x040fe200078e02ff */
[-C--:B------:R-:W-:Y:S01]  /*13d0*/  IADD3 R62, P5, R62, R240.reuse, RZ ;  /* 0x000000f03e3e7210 */ /* 0x080fe20007fbe0ff */
[----:B------:R-:W-:Y:S01]  /*13e0*/  IMAD R22, R17, 0xba, RZ ;  /* 0x000000ba11167824 */ /* 0x000fe200078e02ff */
[-C--:B------:R-:W-:Y:S01]  /*13f0*/  LEA.HI.X.SX32 R67, R67, R241.reuse, 0x1, P4 ;  /* 0x000000f143437211 */ /* 0x080fe200020f0eff */
[C---:B------:R-:W-:Y:S01]  /*1400*/  IMAD R65, R17.reuse, 0x45, RZ ;  /* 0x0000004511417824 */ /* 0x040fe200078e02ff */
        /* <DEDUP_REMOVED lines=31> */
[C---:B------:R-:W-:Y:S01]  /*1600*/  IMAD R51, R17.reuse, 0x7d, RZ ;  /* 0x0000007d11337824 */ /* 0x040fe200078e02ff */
        /* <DEDUP_REMOVED lines=22> */
[----:B------:R-:W-:Y:S01]  /*1770*/  IMAD R33, R17, 0x7f, RZ ;  /* 0x0000007f11217824 */ /* 0x000fe200078e02ff */
[-C--:B------:R-:W-:Y:S01]  /*1780*/  LEA.HI.X.SX32 R93, R93, R241.reuse, 0x1, P3 ;  /* 0x000000f15d5d7211 */ /* 0x080fe200018f0eff */
[----:B------:R1:W3:Y:S01]  /*1790*/  LDG.E.U16 R3, desc[UR6][R240.64] ;  /* 0x00000006f0037981 */ /* 0x0002e2000c1e1500 */
[-C--:B------:R-:W-:Y:S02]  /*17a0*/  LEA.HI.X.SX32 R107, R34, R241.reuse, 0x1, P0 ;  /* 0x000000f1226b7211 */ /* 0x080fe400000f0eff */
[-C--:B------:R-:W-:Y:S01]  /*17b0*/  IADD3 R88, P3, R37, R240.reuse, RZ ;  /* 0x000000f025587210 */ /* 0x080fe20007f7e0ff */
[C---:B------:R-:W-:Y:S01]  /*17c0*/  IMAD R49, R17.reuse, 0xec, RZ ;  /* 0x000000ec11317824 */ /* 0x040fe200078e02ff */
[-C--:B------:R-:W-:Y:S01]  /*17d0*/  IADD3 R90, P0, R90, R240.reuse, RZ ;  /* 0x000000f05a5a7210 */ /* 0x080fe20007f1e0ff */
[----:B------:R-:W-:Y:S01]  /*17e0*/  IMAD R45, R17, 0xfc, RZ ;  /* 0x000000fc112d7824 */ /* 0x000fe200078e02ff */
[----:B------:R-:W-:Y:S01]  /*17f0*/  LEA.HI.X.SX32 R103, R103, R241, 0x1, P1 ;  /* 0x000000f167677211 */ /* 0x000fe200008f0eff */
[----:B------:R-:W4:Y:S01]  /*1800*/  LDG.E.U16 R238, desc[UR6][R238.64] ;  /* 0x00000006eeee7981 */ /* 0x000f22000c1e1500 */
[----:B------:R-:W-:-:S02]  /*1810*/  IADD3 R64, P1, R64, R240, RZ ;  /* 0x000000f040407210 */ /* 0x000fc40007f3e0ff */
[-C--:B------:R-:W-:Y:S01]  /*1820*/  LEA.HI.X.SX32 R95, R95, R241.reuse, 0x1, P6 ;  /* 0x000000f15f5f7211 */ /* 0x080fe200030f0eff */
[----:B------:R-:W4:Y:S01]  /*1830*/  LDG.E.U16 R236, desc[UR6][R236.64] ;  /* 0x00000006ecec7981 */ /* 0x000f22000c1e1500 */
[-C--:B------:R-:W-:Y:S02]  /*1840*/  LEA.HI.X.SX32 R87, R87, R241.reuse, 0x1, P2 ;  /* 0x000000f157577211 */ /* 0x080fe400010f0eff */
[-C--:B------:R-:W-:Y:S01]  /*1850*/  LEA.HI.X.SX32 R111, R111, R241.reuse, 0x1, P4 ;  /* 0x000000f16f6f7211 */ /* 0x080fe200020f0eff */
[----:B------:R-:W4:Y:S01]  /*1860*/  LDG.E.U16 R234, desc[UR6][R234.64] ;  /* 0x00000006eaea7981 */ /* 0x000f22000c1e1500 */
[-C--:B------:R-:W-:Y:S02]  /*1870*/  IADD3 R82, P6, R82, R240.reuse, RZ ;  /* 0x000000f052527210 */ /* 0x080fe40007fde0ff */
[----:B------:R-:W-:Y:S01]  /*1880*/  LEA.HI.X.SX32 R89, R89, R241, 0x1, P3 ;  /* 0x000000f159597211 */ /* 0x000fe200018f0eff */
[----:B------:R-:W4:Y:S01]  /*1890*/  LDG.E.U16 R232, desc[UR6][R232.64] ;  /* 0x00000006e8e87981 */ /* 0x000f22000c1e1500 */
[----:B------:R-:W-:-:S02]  /*18a0*/  IADD3 R60, P2, R83, R240, RZ ;  /* 0x000000f0533c7210 */ /* 0x000fc40007f5e0ff */
[-C--:B------:R-:W-:Y:S01]  /*18b0*/  IADD3 R96, P4, R96, R240.reuse, RZ ;  /* 0x000000f060607210 */ /* 0x080fe20007f9e0ff */
[----:B------:R-:W4:Y:S01]  /*18c0*/  LDG.E.U16 R130, desc[UR6][R130.64] ;  /* 0x0000000682827981 */ /* 0x000f22000c1e1500 */
[-C--:B------:R-:W-:Y:S02]  /*18d0*/  LEA.HI.X.SX32 R91, R91, R241.reuse, 0x1, P0 ;  /* 0x000000f15b5b7211 */ /* 0x080fe400000f0eff */
[-C--:B------:R-:W-:Y:S01]  /*18e0*/  IADD3 R22, P3, R22, R240.reuse, RZ ;  /* 0x000000f016167210 */ /* 0x080fe20007f7e0ff */
[----:B------:R-:W4:Y:S01]  /*18f0*/  LDG.E.U16 R230, desc[UR6][R230.64] ;  /* 0x00000006e6e67981 */ /* 0x000f22000c1e1500 */
[-C--:B------:R-:W-:Y:S02]  /*1900*/  IADD3 R34, P0, R34, R240.reuse, RZ ;  /* 0x000000f022227210 */ /* 0x080fe40007f1e0ff */
        /* <DEDUP_REMOVED lines=9> */
[----:B------:R-:W-:Y:S01]  /*19a0*/  IADD3 R78, P2, R78, R240, RZ ;  /* 0x000000f04e4e7210 */ /* 0x000fe20007f5e0ff */
[----:B------:R-:W4:Y:S01]  /*19b0*/  LDG.E.U16 R222, desc[UR6][R222.64] ;  /* 0x00000006dede7981 */ /* 0x000f22000c1e1500 */
[----:B------:R-:W-:-:S02]  /*19c0*/  LEA.HI.X.SX32 R23, R23, R241, 0x1, P3 ;  /* 0x000000f117177211 */ /* 0x000fc400018f0eff */
[-C--:B------:R-:W-:Y:S01]  /*19d0*/  IADD3 R84, P4, R84, R240.reuse, RZ ;  /* 0x000000f054547210 */ /* 0x080fe20007f9e0ff */
[----:B------:R-:W4:Y:S01]  /*19e0*/  LDG.E.U16 R220, desc[UR6][R220.64] ;  /* 0x00000006dcdc7981 */ /* 0x000f22000c1e1500 */
[-C--:B------:R-:W-:Y:S02]  /*19f0*/  LEA.HI.X.SX32 R35, R35, R241.reuse, 0x1, P0 ;  /* 0x000000f123237211 */ /* 0x080fe400000f0eff */
[-C--:B------:R-:W-:Y:S01]  /*1a00*/  IADD3 R52, P3, R81, R240.reuse, RZ ;  /* 0x000000f051347210 */ /* 0x080fe20007f7e0ff */
[----:B------:R-:W4:Y:S01]  /*1a10*/  LDG.E.U16 R218, desc[UR6][R218.64] ;  /* 0x00000006dada7981 */ /* 0x000f22000c1e1500 */
[-C--:B------:R-:W-:Y:S02]  /*1a20*/  LEA.HI.X.SX32 R39, R39, R241.reuse, 0x1, P5 ;  /* 0x000000f127277211 */ /* 0x080fe400028f0eff */
[-C--:B------:R-:W-:Y:S01]  /*1a30*/  IADD3 R76, P0, R251, R240.reuse, RZ ;  /* 0x000000f0fb4c7210 */ /* 0x080fe20007f1e0ff */
[----:B0-----:R-:W-:Y:S01]  /*1a40*/  IMAD R247, R17, 0x9c, RZ ;  /* 0x0000009c11f77824 */ /* 0x001fe200078e02ff */
[----:B------:R-:W-:Y:S01]  /*1a50*/  LEA.HI.X.SX32 R81, R77, R241, 0x1, P1 ;  /* 0x000000f14d517211 */ /* 0x000fe200008f0eff */
[----:B------:R-:W4:Y:S01]  /*1a60*/  LDG.E.U16 R216, desc[UR6][R216.64] ;  /* 0x00000006d8d87981 */ /* 0x000f22000c1e1500 */
[----:B------:R-:W-:-:S02]  /*1a70*/  IADD3 R36, P5, R36, R240, RZ ;  /* 0x000000f024247210 */ /* 0x000fc40007fbe0ff */
[-C--:B------:R-:W-:Y:S01]  /*1a80*/  IADD3 R28, P1, R79, R240.reuse, RZ ;  /* 0x000000f04f1c7210 */ /* 0x080fe20007f3e0ff */
        /* <DEDUP_REMOVED lines=8> */
[-C--:B------:R-:W-:Y:S01]  /*1b10*/  LEA.HI.X.SX32 R37, R37, R241.reuse, 0x1, P5 ;  /* 0x000000f125257211 */ /* 0x080fe200028f0eff */
[----:B------:R-:W4:Y:S01]  /*1b20*/  LDG.E.U16 R208, desc[UR6][R208.64] ;  /* 0x00000006d0d07981 */ /* 0x000f22000c1e1500 */
[-C--:B------:R-:W-:Y:S02]  /*1b30*/  IADD3 R26, P0, R53, R240.reuse, RZ ;  /* 0x000000f0351a7210 */ /* 0x080fe40007f1e0ff */
[-C--:B------:R-:W-:Y:S01]  /*1b40*/  IADD3 R32, P5, R32, R240.reuse, RZ ;  /* 0x000000f020207210 */ /* 0x080fe20007fbe0ff */
[----:B------:R-:W4:Y:S01]  /*1b50*/  LDG.E.U16 R206, desc[UR6][R206.64] ;  /* 0x00000006cece7981 */ /* 0x000f22000c1e1500 */
[-C--:B------:R-:W-:Y:S02]  /*1b60*/  LEA.HI.X.SX32 R57, R57, R241.reuse, 0x1, P6 ;  /* 0x000000f139397211 */ /* 0x080fe400030f0eff */
[----:B------:R-:W-:Y:S01]  /*1b70*/  LEA.HI.X.SX32 R53, R27, R241, 0x1, P3 ;  /* 0x000000f11b357211 */ /* 0x000fe200018f0eff */
[----:B------:R-:W4:Y:S01]  /*1b80*/  LDG.E.U16 R204, desc[UR6][R204.64] ;  /* 0x00000006cccc7981 */ /* 0x000f22000c1e1500 */
[----:B------:R-:W-:-:S02]  /*1b90*/  IADD3 R72, P6, R249, R240, RZ ;  /* 0x000000f0f9487210 */ /* 0x000fc40007fde0ff */
[-C--:B------:R-:W-:Y:S01]  /*1ba0*/  LEA.HI.X.SX32 R55, R41, R241.reuse, 0x1, P2 ;  /* 0x000000f129377211 */ /* 0x080fe200010f0eff */
[----:B------:R-:W4:Y:S01]  /*1bb0*/  LDG.E.U16 R202, desc[UR6][R202.64] ;  /* 0x00000006caca7981 */ /* 0x000f22000c1e1500 */
[-C--:B------:R-:W-:Y:S02]  /*1bc0*/  IADD3 R24, P3, R29, R240.reuse, RZ ;  /* 0x000000f01d187210 */ /* 0x080fe40007f7e0ff */
[-C--:B------:R-:W-:Y:S01]  /*1bd0*/  LEA.HI.X.SX32 R43, R43, R241.reuse, 0x1, P4 ;  /* 0x000000f12b2b7211 */ /* 0x080fe200020f0eff */
[----:B------:R-:W4:Y:S01]  /*1be0*/  LDG.E.U16 R166, desc[UR6][R166.64] ;  /* 0x00000006a6a67981 */ /* 0x000f22000c1e1500 */
[CC--:B------:R-:W-:Y:S02]  /*1bf0*/  IADD3 R50, P2, R15.reuse, R240.reuse, RZ ;  /* 0x000000f00f327210 */ /* 0x0c0fe40007f5e0ff */
[-C--:B------:R-:W-:Y:S01]  /*1c00*/  LEA.HI.X.SX32 R29, R15, R241.reuse, 0x1, P1 ;  /* 0x000000f10f1d7211 */ /* 0x080fe200008f0eff */
[----:B------:R-:W-:Y:S01]  /*1c10*/  IMAD R15, R17, 0x6e, RZ ;  /* 0x0000006e110f7824 */ /* 0x000fe200078e02ff */
        /* <DEDUP_REMOVED lines=9> */
[C---:B------:R-:W-:Y:S01]  /*1cb0*/  IADD3 R10, P4, R15.reuse, R240, RZ ;  /* 0x000000f00f0a7210 */ /* 0x040fe20007f9e0ff */
[----:B------:R-:W4:Y:S01]  /*1cc0*/  LDG.E.U16 R100, desc[UR6][R100.64] ;  /* 0x0000000664647981 */ /* 0x000f22000c1e1500 */
[----:B------:R-:W-:Y:S01]  /*1cd0*/  LEA.HI.X.SX32 R27, R15, R241, 0x1, P0 ;  /* 0x000000f10f1b7211 */ /* 0x000fe200000f0eff */
[----:B------:R-:W-:-:S02]  /*1ce0*/  IMAD R15, R17, 0x7e, RZ ;  /* 0x0000007e110f7824 */ /* 0x000fc400078e02ff */
[----:B------:R-:W4:Y:S01]  /*1cf0*/  LDG.E.U16 R126, desc[UR6][R126.64] ;  /* 0x000000067e7e7981 */ /* 0x000f22000c1e1500 */
[----:B------:R-:W-:-:S03]  /*1d00*/  LEA.HI.X.SX32 R31, R31, R241, 0x1, P5 ;  /* 0x000000f11f1f7211 */ /* 0x000fc600028f0eff */
[----:B------:R-:W4:Y:S01]  /*1d10*/  LDG.E.U16 R188, desc[UR6][R188.64] ;  /* 0x00000006bcbc7981 */ /* 0x000f22000c1e1500 */
[----:B------:R-:W-:-:S03]  /*1d20*/  IADD3 R44, P5, R45, R240, RZ ;  /* 0x000000f02d2c7210 */ /* 0x000fc60007fbe0ff */
[----:B------:R-:W4:Y:S04]  /*1d30*/  LDG.E.U16 R186, desc[UR6][R186.64] ;  /* 0x00000006baba7981 */ /* 0x000f28000c1e1500 */
        /* <DEDUP_REMOVED lines=9> */
[----:B------:R-:W4:Y:S01]  /*1dd0*/  LDG.E.U16 R168, desc[UR6][R168.64] ;  /* 0x00000006a8a87981 */ /* 0x000f22000c1e1500 */
[----:B------:R-:W-:-:S03]  /*1de0*/  LEA.HI.X.SX32 R47, R13, R241, 0x1, P6 ;  /* 0x000000f10d2f7211 */ /* 0x000fc600030f0eff */
[----:B------:R-:W4:Y:S01]  /*1df0*/  LDG.E.U16 R164, desc[UR6][R164.64] ;  /* 0x00000006a4a47981 */ /* 0x000f22000c1e1500 */
[----:B------:R-:W-:-:S03]  /*1e00*/  LEA.HI.X.SX32 R45, R15, R241, 0x1, P5 ;  /* 0x000000f10f2d7211 */ /* 0x000fc600028f0eff */
[----:B------:R-:W4:Y:S01]  /*1e10*/  LDG.E.U16 R162, desc[UR6][R162.64] ;  /* 0x00000006a2a27981 */ /* 0x000f22000c1e1500 */
[----:B------:R-:W-:-:S03]  /*1e20*/  IMAD R19, R17, 0xae, RZ ;  /* 0x000000ae11137824 */ /* 0x000fc600078e02ff */
        /* <DEDUP_REMOVED lines=30> */
[----:B------:R-:W-:-:S03]  /*2010*/  IADD3 R18, P1, R19, R240, RZ ;  /* 0x000000f013127210 */ /* 0x000fc60007f3e0ff */
[----:B------:R-:W4:Y:S01]  /*2020*/  LDG.E.U16 R38, desc[UR6][R38.64] ;  /* 0x0000000626267981 */ /* 0x000f22000c1e1500 */
[----:B------:R-:W-:-:S03]  /*2030*/  IMAD R11, R17, 0x37, RZ ;  /* 0x00000037110b7824 */ /* 0x000fc600078e02ff */
        /* <DEDUP_REMOVED lines=33> */
[-C--:B------:R-:W-:Y:S01]  /*2250*/  LEA.HI.X.SX32 R11, R11, R241.reuse, 0x1, P4 ;  /* 0x000000f10b0b7211 */ /* 0x080fe200020f0eff */
[----:B------:R-:W-:Y:S01]  /*2260*/  IMAD R13, R17, 0x3f, RZ ;  /* 0x0000003f110d7824 */ /* 0x000fe200078e02ff */
[-C--:B------:R-:W-:Y:S01]  /*2270*/  IADD3 R16, P4, R19, R240.reuse, RZ ;  /* 0x000000f013107210 */ /* 0x080fe20007f9e0ff */
[----:B------:R-:W-:Y:S01]  /*2280*/  IMAD R25, R17, 0x9e, RZ ;  /* 0x0000009e11197824 */ /* 0x000fe200078e02ff */
[-C--:B------:R-:W-:Y:S01]  /*2290*/  IADD3 R14, P0, R21, R240.reuse, RZ ;  /* 0x000000f0150e7210 */ /* 0x080fe20007f1e0ff */
[----:B------:R-:W-:Y:S01]  /*22a0*/  IMAD R19, R17, 0xde, RZ ;  /* 0x000000de11137824 */ /* 0x000fe200078e02ff */
[-C--:B------:R-:W-:Y:S01]  /*22b0*/  IADD3 R40, P6, R15, R240.reuse, RZ ;  /* 0x000000f00f287210 */ /* 0x080fe20007fde0ff */
[----:B------:R-:W-:Y:S01]  /*22c0*/  IMAD R21, R17, 0xee, RZ ;  /* 0x000000ee11157824 */ /* 0x000fe200078e02ff */
[-C--:B------:R-:W-:Y:S01]  /*22d0*/  IADD3 R20, P2, R25, R240.reuse, RZ ;  /* 0x000000f019147210 */ /* 0x080fe20007f5e0ff */
[----:B------:R-:W-:Y:S01]  /*22e0*/  IMAD R248, R17, 0x5f, RZ ;  /* 0x0000005f11f87824 */ /* 0x000fe200078e02ff */
[----:B------:R-:W-:Y:S01]  /*22f0*/  LEA.HI.X.SX32 R41, R13, R241, 0x1, P6 ;  /* 0x000000f10d297211 */ /* 0x000fe200030f0eff */
[----:B------:R-:W-:Y:S01]  /*2300*/  IMAD R247, R17, 0x77, RZ ;  /* 0x0000007711f77824 */ /* 0x000fe200078e02ff */
[-C--:B------:R-:W-:Y:S01]  /*2310*/  IADD3 R12, P6, R19, R240.reuse, RZ ;  /* 0x000000f0130c7210 */ /* 0x080fe20007fde0ff */
[----:B------:R-:W-:Y:S01]  /*2320*/  IMAD R25, R17, 0x47, RZ ;  /* 0x0000004711197824 */ /* 0x000fe200078e02ff */
[----:B-1----:R-:W-:Y:S01]  /*2330*/  IADD3 R240, P5, R21, R240, RZ ;  /* 0x000000f015f07210 */ /* 0x002fe20007fbe0ff */
[C---:B------:R-:W-:Y:S01]  /*2340*/  IMAD R21, R17.reuse, 0x4f, RZ ;  /* 0x0000004f11157824 */ /* 0x040fe200078e02ff */
[----:B------:R-:W4:Y:S01]  /*2350*/  LDG.E.U16 R102, desc[UR6][R102.64] ;  /* 0x0000000666667981 */ /* 0x000f22000c1e1500 */
[----:B------:R-:W-:-:S02]  /*2360*/  IMAD R19, R17, 0x57, RZ ;  /* 0x0000005711137824 */ /* 0x000fc400078e02ff */
[C---:B------:R-:W-:Y:S01]  /*2370*/  IMAD R15, R17.reuse, 0x67, RZ ;  /* 0x00000067110f7824 */ /* 0x040fe200078e02ff */
[----:B------:R-:W4:Y:S01]  /*2380*/  LDG.E.U16 R88, desc[UR6][R88.64] ;  /* 0x0000000658587981 */ /* 0x000f22000c1e1500 */
[----:B------:R-:W-:Y:S01]  /*2390*/  IMAD R13, R17, 0x6f, RZ ;  /* 0x0000006f110d7824 */ /* 0x000fe200078e02ff */
[-C--:B------:R-:W-:Y:S02]  /*23a0*/  LEA.HI.X.SX32 R25, R25, R241.reuse, 0x1, P3 ;  /* 0x000000f119197211 */ /* 0x080fe400018f0eff */
[-C--:B------:R-:W-:Y:S01]  /*23b0*/  LEA.HI.X.SX32 R21, R21, R241.reuse, 0x1, P2 ;  /* 0x000000f115157211 */ /* 0x080fe200010f0eff */
[----:B------:R-:W4:Y:S01]  /*23c0*/  LDG.E.U16 R60, desc[UR6][R60.64] ;  /* 0x000000063c3c7981 */ /* 0x000f22000c1e1500 */
[-C--:B------:R-:W-:Y:S02]  /*23d0*/  LEA.HI.X.SX32 R19, R19, R241.reuse, 0x1, P1 ;  /* 0x000000f113137211 */ /* 0x080fe400008f0eff */
[-C--:B------:R-:W-:Y:S01]  /*23e0*/  LEA.HI.X.SX32 R17, R248, R241.reuse, 0x1, P4 ;  /* 0x000000f1f8117211 */ /* 0x080fe200020f0eff */
[----:B------:R-:W4:Y:S01]  /*23f0*/  LDG.E.U16 R56, desc[UR6][R56.64] ;  /* 0x0000000638387981 */ /* 0x000f22000c1e1500 */
[----:B------:R-:W-:-:S02]  /*2400*/  LEA.HI.X.SX32 R15, R15, R241, 0x1, P0 ;  /* 0x000000f10f0f7211 */ /* 0x000fc400000f0eff */
[-C--:B------:R-:W-:Y:S01]  /*2410*/  LEA.HI.X.SX32 R13, R13, R241.reuse, 0x1, P6 ;  /* 0x000000f10d0d7211 */ /* 0x080fe200030f0eff */
[----:B------:R-:W4:Y:S01]  /*2420*/  LDG.E.U16 R32, desc[UR6][R32.64] ;  /* 0x0000000620207981 */ /* 0x000f22000c1e1500 */
[----:B------:R-:W-:-:S03]  /*2430*/  LEA.HI.X.SX32 R241, R247, R241, 0x1, P5 ;  /* 0x000000f1f7f17211 */ /* 0x000fc600028f0eff */
[----:B------:R-:W4:Y:S04]  /*2440*/  LDG.E.U16 R54, desc[UR6][R54.64] ;  /* 0x0000000636367981 */ /* 0x000f28000c1e1500 */
[----:B------:R-:W4:Y:S04]  /*2450*/  LDG.E.U16 R50, desc[UR6][R50.64] ;  /* 0x0000000632327981 */ /* 0x000f28000c1e1500 */
[----:B------:R0:W4:Y:S04]  /*2460*/  LDG.E.U16 R23, desc[UR6][R10.64] ;  /* 0x000000060a177981 */ /* 0x000128000c1e1500 */
[----:B------:R-:W4:Y:S04]  /*2470*/  LDG.E.U16 R40, desc[UR6][R40.64] ;  /* 0x0000000628287981 */ /* 0x000f28000c1e1500 */
[----:B------:R-:W4:Y:S04]  /*2480*/  LDG.E.U16 R24, desc[UR6][R24.64] ;  /* 0x0000000618187981 */ /* 0x000f28000c1e1500 */
[----:B------:R-:W4:Y:S04]  /*2490*/  LDG.E.U16 R20, desc[UR6][R20.64] ;  /* 0x0000000614147981 */ /* 0x000f28000c1e1500 */
[----:B------:R1:W4:Y:S04]  /*24a0*/  LDG.E.U16 R18, desc[UR6][R18.64] ;  /* 0x0000000612127981 */ /* 0x000328000c1e1500 */
[----:B------:R-:W4:Y:S04]  /*24b0*/  LDG.E.U16 R16, desc[UR6][R16.64] ;  /* 0x0000000610107981 */ /* 0x000f28000c1e1500 */
[----:B------:R-:W4:Y:S04]  /*24c0*/  LDG.E.U16 R14, desc[UR6][R14.64] ;  /* 0x000000060e0e7981 */ /* 0x000f28000c1e1500 */
[----:B------:R-:W4:Y:S04]  /*24d0*/  LDG.E.U16 R12, desc[UR6][R12.64] ;  /* 0x000000060c0c7981 */ /* 0x000f28000c1e1500 */
[----:B------:R-:W4:Y:S01]  /*24e0*/  LDG.E.U16 R240, desc[UR6][R240.64] ;  /* 0x00000006f0f07981 */ /* 0x000f22000c1e1500 */
[----:B------:R-:W5:Y:S01]  /*24f0*/  S2UR UR5, SR_CgaCtaId ;  /* 0x00000000000579c3 */ /* 0x000f620000008800 */
[C---:B0-----:R-:W-:Y:S01]  /*2500*/  LOP3.LUT R10, R2.reuse, 0x3f, RZ, 0xc0, !PT ;  /* 0x0000003f020a7812 */ /* 0x041fe200078ec0ff */
[----:B------:R-:W-:Y:S01]  /*2510*/  UMOV UR4, 0x400 ;  /* 0x0000040000047882 */ /* 0x000fe20000000000 */
[----:B------:R-:W-:-:S02]  /*2520*/  LOP3.LUT R22, R2, 0x40, RZ, 0xc0, !PT ;  /* 0x0000004002167812 */ /* 0x000fc400078ec0ff */
[----:B------:R-:W-:-:S04]  /*2530*/  SHF.L.U32 R11, R10, 0x1, RZ ;  /* 0x000000010a0b7819 */ /* 0x000fc800000006ff */
[----:B-1----:R-:W-:Y:S01]  /*2540*/  LEA R19, R22, R11, 0x8 ;  /* 0x0000000b16137211 */ /* 0x002fe200078e40ff */
[----:B-----5:R-:W-:-:S09]  /*2550*/  ULEA UR4, UR5, UR4, 0x18 ;  /* 0x0000000405047291 */ /* 0x020fd2000f8ec03f */
[----:B------:R0:W-:Y:S04]  /*2560*/  STS.U16 [R19+UR4+0x800], R5 ;  /* 0x0008000513007988 */ /* 0x0001e80008000404 */
[----:B---3--:R1:W-:Y:S01]  /*2570*/  STS.U16 [R19+UR4], R3 ;  /* 0x0000000313007988 */ /* 0x0083e20008000404 */
[----:B0-----:R-:W-:-:S03]  /*2580*/  LOP3.LUT R5, R19, 0x10, RZ, 0x3c, !PT ;  /* 0x0000001013057812 */ /* 0x001fc600078e3cff */
[----:B------:R-:W-:Y:S01]  /*2590*/  STS.U16 [R19+UR4+0x400], R7 ;  /* 0x0004000713007988 */ /* 0x000fe20008000404 */
[----:B-1----:R-:W-:-:S03]  /*25a0*/  LOP3.LUT R3, R19, 0x20, RZ, 0x3c, !PT ;  /* 0x0000002013037812 */ /* 0x002fc600078e3cff */
[----:B--2---:R-:W-:Y:S04]  /*25b0*/  STS.U16 [R19+UR4+0x1000], R4 ;  /* 0x0010000413007988 */ /* 0x004fe80008000404 */
[----:B----4-:R-:W-:Y:S04]  /*25c0*/  STS.U16 [R19+UR4+0x2000], R6 ;  /* 0x0020000613007988 */ /* 0x010fe80008000404 */
[----:B------:R-:W-:Y:S04]  /*25d0*/  STS.U16 [R19+UR4+0x2400], R246 ;  /* 0x002400f613007988 */ /* 0x000fe80008000404 */
        /* <DEDUP_REMOVED lines=25> */
[----:B------:R0:W-:Y:S04]  /*2770*/  STS.U16 [R5+UR4+0x3c80], R198 ;  /* 0x003c80c605007988 */ /* 0x0001e80008000404 */
[----:B------:R-:W-:Y:S04]  /*2780*/  STS.U16 [R3+UR4+0x500], R242 ;  /* 0x000500f203007988 */ /* 0x000fe80008000404 */
[----:B------:R-:W-:Y:S01]  /*2790*/  STS.U16 [R3+UR4+0x900], R194 ;  /* 0x000900c203007988 */ /* 0x000fe20008000404 */
[----:B0-----:R-:W-:-:S03]  /*27a0*/  LOP3.LUT R5, R19, 0x30, RZ, 0x3c, !PT ;  /* 0x0000003013057812 */ /* 0x001fc600078e3cff */
        /* <DEDUP_REMOVED lines=47> */
[----:B------:R0:W-:Y:S01]  /*2aa0*/  STS.U16 [R3+UR4+0x3e00], R106 ;  /* 0x003e006a03007988 */ /* 0x0001e20008000404 */
[----:B-1----:R-:W-:-:S03]  /*2ab0*/  MOV R9, 0x3f800000 ;  /* 0x3f80000000097802 */ /* 0x002fc60000000f00 */
        /* <DEDUP_REMOVED lines=16> */
[----:B------:R-:W-:Y:S01]  /*2bc0*/  STS.U16 [R5+UR4+0x3e80], R76 ;  /* 0x003e804c05007988 */ /* 0x000fe20008000404 */
[----:B------:R-:W-:-:S03]  /*2bd0*/  MOV R4, 0x3f800000 ;  /* 0x3f80000000047802 */ /* 0x000fc60000000f00 */
        /* <DEDUP_REMOVED lines=15> */
[----:B------:R0:W-:Y:S02]  /*2cd0*/  STS.U16 [R3+UR4+0x3f00], R44 ;  /* 0x003f002c03007988 */ /* 0x0001e40008000404 */
[----:B0-----:R-:W-:-:S05]  /*2ce0*/  MOV R3, 0x3f800000 ;  /* 0x3f80000000037802 */ /* 0x001fca0000000f00 */
[----:B------:R-:W-:Y:S04]  /*2cf0*/  STL [R1+0xdc], R3 ;  /* 0x0000dc0301007387 */ /* 0x000fe80000100800 */
[----:B------:R-:W-:Y:S04]  /*2d00*/  STL [R1+0xd8], R9 ;  /* 0x0000d80901007387 */ /* 0x000fe80000100800 */
[----:B------:R-:W-:Y:S04]  /*2d10*/  STL [R1+0xd4], R4 ;  /* 0x0000d40401007387 */ /* 0x000fe80000100800 */
[----:B------:R-:W-:Y:S01]  /*2d20*/  STL [R1+0xd0], R3 ;  /* 0x0000d00301007387 */ /* 0x000fe20000100800 */
[----:B------:R-:W-:-:S02]  /*2d30*/  ISETP.GE.AND P0, PT, R250, 0x1, PT ;  /* 0x00000001fa00780c */ /* 0x000fc40003f06270 */
[----:B------:R-:W-:Y:S01]  /*2d40*/  LOP3.LUT R19, R19, 0x70, RZ, 0x3c, !PT ;  /* 0x0000007013137812 */ /* 0x000fe200078e3cff */
[----:B------:R-:W-:Y:S01]  /*2d50*/  IMAD.MOV.U32 R8, RZ, RZ, -0x800000 ;  /* 0xff800000ff087424 */ /* 0x000fe200078e00ff */
[----:B------:R-:W-:-:S03]  /*2d60*/  MOV R5, 0xff800000 ;  /* 0xff80000000057802 */ /* 0x000fc60000000f00 */
[----:B------:R-:W-:Y:S01]  /*2d70*/  STS.U16 [R19+UR4+0x380], R102 ;  /* 0x0003806613007988 */ /* 0x000fe20008000404 */
[----:B------:R-:W-:-:S03]  /*2d80*/  MOV R7, 0xff800000 ;  /* 0xff80000000077802 */ /* 0x000fc60000000f00 */
[----:B------:R0:W-:Y:S01]  /*2d90*/  STS.U16 [R19+UR4+0x780], R88 ;  /* 0x0007805813007988 */ /* 0x0001e20008000404 */
[----:B------:R-:W-:-:S03]  /*2da0*/  MOV R6, 0xff800000 ;  /* 0xff80000000067802 */ /* 0x000fc60000000f00 */
[----:B------:R-:W-:Y:S01]  /*2db0*/  STS.U16 [R19+UR4+0xb80], R60 ;  /* 0x000b803c13007988 */ /* 0x000fe20008000404 */
[----:B------:R-:W-:-:S03]  /*2dc0*/  CS2R R90, SRZ ;  /* 0x00000000005a7805 */ /* 0x000fc6000001ff00 */
[----:B------:R-:W-:Y:S01]  /*2dd0*/  STS.U16 [R19+UR4+0xf80], R56 ;  /* 0x000f803813007988 */ /* 0x000fe20008000404 */
[----:B------:R-:W-:-:S03]  /*2de0*/  CS2R R92, SRZ ;  /* 0x00000000005c7805 */ /* 0x000fc6000001ff00 */
[----:B------:R-:W-:Y:S01]  /*2df0*/  STS.U16 [R19+UR4+0x1380], R54 ;  /* 0x0013803613007988 */ /* 0x000fe20008000404 */
[----:B0-----:R-:W-:-:S03]  /*2e00*/  CS2R R88, SRZ ;  /* 0x0000000000587805 */ /* 0x001fc6000001ff00 */
[----:B------:R-:W-:Y:S01]  /*2e10*/  STS.U16 [R19+UR4+0x1780], R50 ;  /* 0x0017803213007988 */ /* 0x000fe20008000404 */
[----:B------:R-:W-:-:S03]  /*2e20*/  CS2R R94, SRZ ;  /* 0x00000000005e7805 */ /* 0x000fc6000001ff00 */
[----:B------:R-:W-:Y:S01]  /*2e30*/  STS.U16 [R19+UR4+0x1b80], R23 ;  /* 0x001b801713007988 */ /* 0x000fe20008000404 */
[----:B------:R-:W-:-:S03]  /*2e40*/  CS2R R96, SRZ ;  /* 0x0000000000607805 */ /* 0x000fc6000001ff00 */
[----:B------:R-:W-:Y:S01]  /*2e50*/  STS.U16 [R19+UR4+0x1f80], R40 ;  /* 0x001f802813007988 */ /* 0x000fe20008000404 */
[----:B------:R-:W-:-:S03]  /*2e60*/  CS2R R98, SRZ ;  /* 0x0000000000627805 */ /* 0x000fc6000001ff00 */
[----:B------:R-:W-:Y:S01]  /*2e70*/  STS.U16 [R19+UR4+0x3f80], R32 ;  /* 0x003f802013007988 */ /* 0x000fe20008000404 */
[----:B------:R-:W-:-:S03]  /*2e80*/  CS2R R100, SRZ ;  /* 0x0000000000647805 */ /* 0x000fc6000001ff00 */
[----:B------:R0:W-:Y:S01]  /*2e90*/  STS.U16 [R19+UR4+0x2380], R24 ;  /* 0x0023801813007988 */ /* 0x0001e20008000404 */
        /* <DEDUP_REMOVED lines=12> */
[----:B------:R-:W-:Y:S02]  /*2f60*/  CS2R R114, SRZ ;  /* 0x0000000000727805 */ /* 0x000fe4000001ff00 */
[----:B------:R-:W-:Y:S02]  /*2f70*/  CS2R R116, SRZ ;  /* 0x0000000000747805 */ /* 0x000fe4000001ff00 */
[----:B------:R-:W-:Y:S02]  /*2f80*/  CS2R R118, SRZ ;  /* 0x0000000000767805 */ /* 0x000fe4000001ff00 */
[----:B------:R-:W-:Y:S02]  /*2f90*/  CS2R R120, SRZ ;  /* 0x0000000000787805 */ /* 0x000fe4000001ff00 */
[----:B------:R-:W-:Y:S02]  /*2fa0*/  CS2R R122, SRZ ;  /* 0x00000000007a7805 */ /* 0x000fe4000001ff00 */
[----:B------:R-:W-:-:S02]  /*2fb0*/  CS2R R124, SRZ ;  /* 0x00000000007c7805 */ /* 0x000fc4000001ff00 */
        /* <DEDUP_REMOVED lines=13> */
[----:B0-----:R-:W-:Y:S02]  /*3090*/  CS2R R24, SRZ ;  /* 0x0000000000187805 */ /* 0x001fe4000001ff00 */
        /* <DEDUP_REMOVED lines=30> */
[----:B------:R-:W-:Y:S01]  /*3280*/  CS2R R86, SRZ ;  /* 0x0000000000567805 */ /* 0x000fe2000001ff00 */
[----:B-1----:R-:W-:Y:S06]  /*3290*/  @!P0 BRA `(.L_x_0) ;  /* 0x0000007c00048947 */ /* 0x002fec0003800000 */
[----:B------:R-:W0:Y:S01]  /*32a0*/  LDC.64 R226, c[0x0][0x250] ;  /* 0x00009400ffe27b82 */ /* 0x000e220000000a00 */
[----:B------:R-:W-:Y:S01]  /*32b0*/  ULDC UR5, c[0x0][0x258] ;  /* 0x0000960000057ab9 */ /* 0x000fe20000000800 */
[----:B------:R-:W-:Y:S01]  /*32c0*/  SHF.R.U32.HI R2, RZ, 0x6, R2 ;  /* 0x00000006ff027819 */ /* 0x000fe20000011602 */
[----:B------:R-:W-:Y:S01]  /*32d0*/  IMAD R0, R0, UR5, RZ ;  /* 0x0000000500007c24 */ /* 0x000fe2000f8e02ff */
[----:B------:R-:W-:Y:S01]  /*32e0*/  ISETP.NE.U32.AND P0, PT, R22, RZ, PT ;  /* 0x000000ff1600720c */ /* 0x000fe20003f05070 */
[----:B------:R-:W-:Y:S01]  /*32f0*/  ULDC.64 UR8, c[0x0][0x218] ;  /* 0x0000860000087ab9 */ /* 0x000fe20000000a00 */
[----:B------:R-:W-:Y:S01]  /*3300*/  SGXT.U32 R2, R2, 0x1 ;  /* 0x000000010202781a */ /* 0x000fe20000000000 */
[----:B------:R-:W-:Y:S01]  /*3310*/  USHF.R.U32.HI UR36, URZ, 0x4, UR4 ;  /* 0x000000043f247899 */ /* 0x000fe20008011604 */
[----:B------:R-:W1:Y:S01]  /*3320*/  LDC.64 R4, c[0x0][0x260] ;  /* 0x00009800ff047b82 */ /* 0x000e620000000a00 */
[----:B------:R-:W-:Y:S01]  /*3330*/  SHF.L.U32 R225, R0, 0x1, RZ ;  /* 0x0000000100e17819 */ /* 0x000fe200000006ff */
[----:B------:R-:W-:Y:S01]  /*3340*/  UMOV UR5, URZ ;  /* 0x0000003f00057c82 */ /* 0x000fe20008000000 */
[----:B------:R-:W-:Y:S01]  /*3350*/  USGXT.U32 UR36, UR36, 0xe ;  /* 0x0000000e2424789a */ /* 0x000fe20008000000 */
[----:B------:R-:W-:-:S02]  /*3360*/  MOV R252, 0xff800000 ;  /* 0xff80000000fc7802 */ /* 0x000fc40000000f00 */
[----:B------:R-:W-:Y:S02]  /*3370*/  CS2R R88, SRZ ;  /* 0x0000000000587805 */ /* 0x000fe4000001ff00 */
[----:B------:R-:W-:Y:S01]  /*3380*/  CS2R R90, SRZ ;  /* 0x00000000005a7805 */ /* 0x000fe2000001ff00 */
[----:B------:R-:W-:Y:S01]  /*3390*/  UIADD3 UR32, UP0, UR36, 0x80, URZ ;  /* 0x0000008024207890 */ /* 0x000fe2000ff1e03f */
[----:B------:R-:W2:Y:S01]  /*33a0*/  LDC R35, c[0x0][0x268] ;  /* 0x00009a00ff237b82 */ /* 0x000ea20000000800 */
[----:B------:R-:W-:Y:S02]  /*33b0*/  CS2R R92, SRZ ;  /* 0x00000000005c7805 */ /* 0x000fe4000001ff00 */
[----:B------:R-:W-:Y:S01]  /*33c0*/  CS2R R94, SRZ ;  /* 0x00000000005e7805 */ /* 0x000fe2000001ff00 */
[----:B------:R-:W-:Y:S01]  /*33d0*/  UIADD3.X UR33, UR5, 0x40000040, URZ, UP0, !UPT ;  /* 0x4000004005217890 */ /* 0x000fe200087fe43f */
[----:B------:R-:W-:Y:S02]  /*33e0*/  CS2R R96, SRZ ;  /* 0x0000000000607805 */ /* 0x000fe4000001ff00 */
[----:B------:R-:W-:-:S02]  /*33f0*/  CS2R R98, SRZ ;  /* 0x0000000000627805 */ /* 0x000fc4000001ff00 */
[----:B------:R-:W-:Y:S02]  /*3400*/  CS2R R100, SRZ ;  /* 0x0000000000647805 */ /* 0x000fe4000001ff00 */
[----:B------:R-:W-:Y:S01]  /*3410*/  CS2R R102, SRZ ;  /* 0x0000000000667805 */ /* 0x000fe2000001ff00 */
[----:B0-----:R-:W-:Y:S01]  /*3420*/  IMAD R226, R226, UR61, RZ ;  /* 0x0000003de2e27c24 */ /* 0x001fe2000f8e02ff */
[----:B------:R-:W-:Y:S01]  /*3430*/  CS2R R104, SRZ ;  /* 0x0000000000687805 */ /* 0x000fe2000001ff00 */
[----:B------:R-:W-:Y:S01]  /*3440*/  IMAD R9, R227, 0x24, RZ ;  /* 0x00000024e3097824 */ /* 0x000fe200078e02ff */
[----:B------:R-:W-:Y:S01]  /*3450*/  CS2R R106, SRZ ;  /* 0x00000000006a7805 */ /* 0x000fe2000001ff00 */
[C---:B------:R-:W-:Y:S01]  /*3460*/  IMAD.SHL.U32 R224, R226.reuse, 0x2, RZ ;  /* 0x00000002e2e07824 */ /* 0x040fe200078e00ff */
[----:B------:R-:W-:Y:S01]  /*3470*/  CS2R R108, SRZ ;  /* 0x00000000006c7805 */ /* 0x000fe2000001ff00 */
[----:B------:R-:W-:Y:S01]  /*3480*/  IMAD.HI R226, R226, 0x2, RZ ;  /* 0x00000002e2e27827 */ /* 0x000fe200078e02ff */
[----:B------:R-:W-:-:S02]  /*3490*/  CS2R R110, SRZ ;  /* 0x00000000006e7805 */ /* 0x000fc4000001ff00 */
[----:B-1----:R-:W-:Y:S01]  /*34a0*/  MOV R217, R4 ;  /* 0x0000000400d97202 */ /* 0x002fe20000000f00 */
[----:B------:R0:W-:Y:S01]  /*34b0*/  STL [R1+0x2e0], R5 ;  /* 0x0002e00501007387 */ /* 0x0001e20000100800 */
[----:B------:R-:W-:Y:S01]  /*34c0*/  MOV R216, R5 ;  /* 0x0000000500d87202 */ /* 0x000fe20000000f00 */
[----:B------:R-:W-:Y:S01]  /*34d0*/  IMAD R7, R227, 0x22, RZ ;  /* 0x00000022e3077824 */ /* 0x000fe200078e02ff */
[----:B------:R-:W-:Y:S01]  /*34e0*/  IADD3 R224, P1, P2, R225, UR8, R224 ;  /* 0x00000008e1e07c10 */ /* 0x000fe2000fa3e0e0 */
[----:B------:R-:W-:Y:S01]  /*34f0*/  IMAD R222, R227, 0x19, RZ ;  /* 0x00000019e3de7824 */ /* 0x000fe200078e02ff */
[----:B------:R-:W-:Y:S01]  /*3500*/  LEA R4, R22, R11, 0x7 ;  /* 0x0000000b16047211 */ /* 0x000fe200078e38ff */
[----:B------:R-:W-:Y:S01]  /*3510*/  IMAD R10, R10, R216, RZ ;  /* 0x000000d80a0a7224 */ /* 0x000fe200078e02ff */
[----:B------:R-:W-:Y:S01]  /*3520*/  IADD3 RZ, P6, R9, R224, RZ ;  /* 0x000000e009ff7210 */ /* 0x000fe20007fde0ff */
[----:B--2---:R-:W-:Y:S01]  /*3530*/  IMAD R6, R2, R35, RZ ;  /* 0x0000002302067224 */ /* 0x004fe200078e02ff */
[----:B------:R-:W-:Y:S01]  /*3540*/  SEL R2, RZ, 0x90, !P0 ;  /* 0x00000090ff027807 */ /* 0x000fe20004000000 */
[----:B0-----:R-:W-:Y:S01]  /*3550*/  IMAD.HI R5, R0, 0x2, RZ ;  /* 0x0000000200057827 */ /* 0x001fe200078e02ff */
[----:B------:R-:W-:-:S02]  /*3560*/  SHF.L.U32 R9, R10, 0x1, RZ ;  /* 0x000000010a097819 */ /* 0x000fc400000006ff */
[----:B------:R-:W-:Y:S02]  /*3570*/  CS2R R112, SRZ ;  /* 0x0000000000707805 */ /* 0x000fe4000001ff00 */
[----:B------:R-:W-:Y:S01]  /*3580*/  LOP3.LUT R3, R2, R11, RZ, 0x3c, !PT ;  /* 0x0000000b02037212 */ /* 0x000fe200078e3cff */
[----:B------:R-:W-:Y:S01]  /*3590*/  IMAD R0, R217, UR61, RZ ;  /* 0x0000003dd9007c24 */ /* 0x000fe2000f8e02ff */
[----:B------:R-:W-:Y:S01]  /*35a0*/  IADD3.X R225, R5, UR9, R226, P1, P2 ;  /* 0x0000000905e17c10 */ /* 0x000fe20008fe44e2 */
[----:B------:R-:W-:Y:S01]  /*35b0*/  ULDC.64 UR8, c[0x0][0x220] ;  /* 0x0000880000087ab9 */ /* 0x000fe20000000a00 */
[----:B------:R-:W-:Y:S01]  /*35c0*/  IMAD.HI R11, R10, 0x2, RZ ;  /* 0x000000020a0b7827 */ /* 0x000fe200078e02ff */
[C---:B------:R-:W-:Y:S02]  /*35d0*/  LEA R8, R35.reuse, R6, 0x1 ;  /* 0x0000000623087211 */ /* 0x040fe400078e08ff */
[----:B------:R-:W-:Y:S02]  /*35e0*/  CS2R R114, SRZ ;  /* 0x0000000000727805 */ /* 0x000fe4000001ff00 */
[C---:B------:R-:W-:Y:S01]  /*35f0*/  SHF.L.U32 R2, R0.reuse, 0x1, RZ ;  /* 0x0000000100027819 */ /* 0x040fe200000006ff */
[----:B------:R-:W-:Y:S01]  /*3600*/  IMAD.HI R0, R0, 0x2, RZ ;  /* 0x0000000200007827 */ /* 0x000fe200078e02ff */
[----:B------:R-:W-:-:S02]  /*3610*/  LEA R12, R35, R8, 0x1 ;  /* 0x00000008230c7211 */ /* 0x000fc400078e08ff */
[----:B------:R-:W-:Y:S02]  /*3620*/  CS2R R116, SRZ ;  /* 0x0000000000747805 */ /* 0x000fe4000001ff00 */
[----:B------:R-:W-:Y:S01]  /*3630*/  IADD3 R31, P1, P2, R9, UR8, R2 ;  /* 0x00000008091f7c10 */ /* 0x000fe2000fa3e002 */
[----:B------:R-:W-:Y:S01]  /*3640*/  IMAD R5, R227, 0x26, RZ ;  /* 0x00000026e3057824 */ /* 0x000fe200078e02ff */
[-C--:B------:R-:W-:Y:S01]  /*3650*/  IADD3 RZ, P0, R7, R224.reuse, RZ ;  /* 0x000000e007ff7210 */ /* 0x080fe20007f1e0ff */
[----:B------:R-:W-:Y:S01]  /*3660*/  IMAD R13, R35, 0x2, R12 ;  /* 0x00000002230d7824 */ /* 0x000fe200078e020c */
[----:B------:R-:W-:Y:S01]  /*3670*/  IADD3.X R33, R11, UR9, R0, P1, P2 ;  /* 0x000000090b217c10 */ /* 0x000fe20008fe4400 */
[C---:B------:R-:W-:Y:S01]  /*3680*/  IMAD R7, R227.reuse, 0x28, RZ ;  /* 0x00000028e3077824 */ /* 0x040fe200078e02ff */
[-C--:B------:R-:W-:Y:S01]  /*3690*/  LEA R220, P1, R6, R31.reuse, 0x1 ;  /* 0x0000001f06dc7211 */ /* 0x080fe200078208ff */
[----:B------:R-:W-:Y:S01]  /*36a0*/  UIADD3 UR9, UR4, 0x8000, URZ ;  /* 0x0000800004097890 */ /* 0x000fe2000fffe03f */
[----:B------:R-:W-:Y:S01]  /*36b0*/  LEA R216, P2, R8, R31, 0x1 ;  /* 0x0000001f08d87211 */ /* 0x000fe200078408ff */
[----:B------:R-:W-:Y:S01]  /*36c0*/  IMAD R218, R227, 0x1b, RZ ;  /* 0x0000001be3da7824 */ /* 0x000fe200078e02ff */
[-C--:B------:R-:W-:Y:S01]  /*36d0*/  LEA.HI.X.SX32 R221, R6, R33.reuse, 0x1, P1 ;  /* 0x0000002106dd7211 */ /* 0x080fe200008f0eff */
[----:B------:R-:W-:Y:S01]  /*36e0*/  USHF.R.U32.HI UR9, URZ, 0x4, UR9 ;  /* 0x000000043f097899 */ /* 0x000fe20008011609 */
[----:B------:R-:W-:Y:S01]  /*36f0*/  LEA.HI.X.SX32 R217, R8, R33, 0x1, P2 ;  /* 0x0000002108d97211 */ /* 0x000fe200010f0eff */
[----:B------:R-:W-:Y:S01]  /*3700*/  UMOV UR8, URZ ;  /* 0x0000003f00087c82 */ /* 0x000fe20008000000 */
[----:B------:R-:W-:Y:S01]  /*3710*/  LEA R14, R35, R13, 0x1 ;  /* 0x0000000d230e7211 */ /* 0x000fe200078e08ff */
[----:B------:R0:W-:Y:S01]  /*3720*/  STL.64 [R1+0x2d8], R220 ;  /* 0x0002d8dc01007387 */ /* 0x0001e20000100a00 */
[----:B------:R-:W-:Y:S01]  /*3730*/  IADD3 RZ, P4, R7, R224, RZ ;  /* 0x000000e007ff7210 */ /* 0x000fe20007f9e0ff */
[----:B------:R-:W-:Y:S01]  /*3740*/  USGXT.U32 UR38, UR9, 0xe ;  /* 0x0000000e0926789a */ /* 0x000fe20008000000 */
[----:B------:R-:W-:Y:S01]  /*3750*/  LEA R15, R35, R14, 0x1 ;  /* 0x0000000e230f7211 */ /* 0x000fe200078e08ff */
[----:B------:R1:W-:Y:S01]  /*3760*/  STL.64 [R1+0x2d0], R216 ;  /* 0x0002d0d801007387 */ /* 0x0003e20000100a00 */
[----:B------:R-:W-:Y:S01]  /*3770*/  IADD3 RZ, P5, R5, R224, RZ ;  /* 0x000000e005ff7210 */ /* 0x000fe20007fbe0ff */
[----:B------:R-:W-:Y:S01]  /*3780*/  IMAD R5, R227, 0x2a, RZ ;  /* 0x0000002ae3057824 */ /* 0x000fe200078e02ff */
[----:B------:R-:W-:Y:S01]  /*3790*/  LEA R16, R35, R15, 0x1 ;  /* 0x0000000f23107211 */ /* 0x000fe200078e08ff */
[----:B------:R-:W-:Y:S01]  /*37a0*/  UIADD3 UR34, UP0, UR38, 0x2, URZ ;  /* 0x0000000226227890 */ /* 0x000fe2000ff1e03f */
[----:B------:R-:W-:-:S02]  /*37b0*/  CS2R R118, SRZ ;  /* 0x0000000000767805 */ /* 0x000fc4000001ff00 */
[----:B------:R-:W-:Y:S02]  /*37c0*/  CS2R R120, SRZ ;  /* 0x0000000000787805 */ /* 0x000fe4000001ff00 */
[C---:B------:R-:W-:Y:S01]  /*37d0*/  LEA R17, R35.reuse, R16, 0x1 ;  /* 0x0000001023117211 */ /* 0x040fe200078e08ff */
[----:B------:R-:W-:Y:S01]  /*37e0*/  UIADD3.X UR35, UR8, 0x40000040, URZ, UP0, !UPT ;  /* 0x4000004008237890 */ /* 0x000fe200087fe43f */
[----:B0-----:R-:W-:Y:S02]  /*37f0*/  LEA R220, P1, R12, R31, 0x1 ;  /* 0x0000001f0cdc7211 */ /* 0x001fe400078208ff */
[----:B------:R-:W-:Y:S02]  /*3800*/  CS2R R122, SRZ ;  /* 0x00000000007a7805 */ /* 0x000fe4000001ff00 */
[----:B------:R-:W-:Y:S02]  /*3810*/  LEA R18, R35, R17, 0x1 ;  /* 0x0000001123127211 */ /* 0x000fe400078e08ff */
[----:B------:R-:W-:-:S02]  /*3820*/  CS2R R124, SRZ ;  /* 0x00000000007c7805 */ /* 0x000fc4000001ff00 */
[C---:B-1----:R-:W-:Y:S02]  /*3830*/  LEA R216, P2, R13.reuse, R31, 0x1 ;  /* 0x0000001f0dd87211 */ /* 0x042fe400078408ff */
[----:B------:R-:W-:Y:S02]  /*3840*/  CS2R R126, SRZ ;  /* 0x00000000007e7805 */ /* 0x000fe4000001ff00 */
[-C--:B------:R-:W-:Y:S02]  /*3850*/  LEA.HI.X.SX32 R221, R12, R33.reuse, 0x1, P1 ;  /* 0x000000210cdd7211 */ /* 0x080fe400008f0eff */
[----:B------:R-:W-:Y:S02]  /*3860*/  CS2R R128, SRZ ;  /* 0x0000000000807805 */ /* 0x000fe4000001ff00 */
[----:B------:R-:W-:Y:S02]  /*3870*/  LEA.HI.X.SX32 R217, R13, R33, 0x1, P2 ;  /* 0x000000210dd97211 */ /* 0x000fe400010f0eff */
[----:B------:R-:W-:-:S02]  /*3880*/  CS2R R130, SRZ ;  /* 0x0000000000827805 */ /* 0x000fc4000001ff00 */
[C---:B------:R-:W-:Y:S01]  /*3890*/  LEA R19, R35.reuse, R18, 0x1 ;  /* 0x0000001223137211 */ /* 0x040fe200078e08ff */
[----:B------:R0:W-:Y:S01]  /*38a0*/  STL.64 [R1+0x2c8], R220 ;  /* 0x0002c8dc01007387 */ /* 0x0001e20000100a00 */
[----:B------:R-:W-:Y:S02]  /*38b0*/  CS2R R132, SRZ ;  /* 0x0000000000847805 */ /* 0x000fe4000001ff00 */
[----:B------:R-:W-:Y:S02]  /*38c0*/  CS2R R134, SRZ ;  /* 0x0000000000867805 */ /* 0x000fe4000001ff00 */
[----:B------:R-:W-:Y:S01]  /*38d0*/  CS2R R136, SRZ ;  /* 0x0000000000887805 */ /* 0x000fe2000001ff00 */
[----:B------:R1:W-:Y:S01]  /*38e0*/  STL.64 [R1+0x2c0], R216 ;  /* 0x0002c0d801007387 */ /* 0x0003e20000100a00 */
[----:B------:R-:W-:Y:S01]  /*38f0*/  IMAD R20, R35, 0x2, R19 ;  /* 0x0000000223147824 */ /* 0x000fe200078e0213 */
[----:B------:R-:W-:Y:S02]  /*3900*/  CS2R R138, SRZ ;  /* 0x00000000008a7805 */ /* 0x000fe4000001ff00 */
[----:B------:R-:W-:-:S02]  /*3910*/  CS2R R140, SRZ ;  /* 0x00000000008c7805 */ /* 0x000fc4000001ff00 */
[----:B------:R-:W-:Y:S02]  /*3920*/  CS2R R142, SRZ ;  /* 0x00000000008e7805 */ /* 0x000fe4000001ff00 */
[----:B------:R-:W-:Y:S02]  /*3930*/  CS2R R144, SRZ ;  /* 0x0000000000907805 */ /* 0x000fe4000001ff00 */
[----:B------:R-:W-:Y:S02]  /*3940*/  LEA R21, R35, R20, 0x1 ;  /* 0x0000001423157211 */ /* 0x000fe400078e08ff */
[----:B------:R-:W-:Y:S02]  /*3950*/  CS2R R146, SRZ ;  /* 0x0000000000927805 */ /* 0x000fe4000001ff00 */
[----:B0-----:R-:W-:Y:S02]  /*3960*/  LEA R220, P1, R14, R31, 0x1 ;  /* 0x0000001f0edc7211 */ /* 0x001fe400078208ff */
[----:B------:R-:W-:-:S02]  /*3970*/  CS2R R148, SRZ ;  /* 0x0000000000947805 */ /* 0x000fc4000001ff00 */
[----:B------:R-:W-:Y:S02]  /*3980*/  LEA R23, R35, R21, 0x1 ;  /* 0x0000001523177211 */ /* 0x000fe400078e08ff */
[----:B------:R-:W-:Y:S02]  /*3990*/  CS2R R150, SRZ ;  /* 0x0000000000967805 */ /* 0x000fe4000001ff00 */
[----:B-1----:R-:W-:Y:S02]  /*39a0*/  LEA R216, P2, R15, R31, 0x1 ;  /* 0x0000001f0fd87211 */ /* 0x002fe400078408ff */
[----:B------:R-:W-:Y:S02]  /*39b0*/  CS2R R36, SRZ ;  /* 0x0000000000247805 */ /* 0x000fe4000001ff00 */
[----:B------:R-:W-:Y:S02]  /*39c0*/  LEA.HI.X.SX32 R221, R14, R33, 0x1, P1 ;  /* 0x000000210edd7211 */ /* 0x000fe400008f0eff */
[----:B------:R-:W-:-:S02]  /*39d0*/  CS2R R38, SRZ ;  /* 0x0000000000267805 */ /* 0x000fc4000001ff00 */
[C---:B------:R-:W-:Y:S02]  /*39e0*/  LEA R12, P1, R16.reuse, R31, 0x1 ;  /* 0x0000001f100c7211 */ /* 0x040fe400078208ff */
[----:B------:R-:W-:Y:S02]  /*39f0*/  CS2R R40, SRZ ;  /* 0x0000000000287805 */ /* 0x000fe4000001ff00 */
[-C--:B------:R-:W-:Y:S01]  /*3a00*/  LEA.HI.X.SX32 R217, R15, R33.reuse, 0x1, P2 ;  /* 0x000000210fd97211 */ /* 0x080fe200010f0eff */
[----:B------:R-:W-:Y:S01]  /*3a10*/  STL.64 [R1+0x2b8], R220 ;  /* 0x0002b8dc01007387 */ /* 0x000fe20000100a00 */
[----:B------:R-:W-:Y:S02]  /*3a20*/  LEA.HI.X.SX32 R13, R16, R33, 0x1, P1 ;  /* 0x00000021100d7211 */ /* 0x000fe400008f0eff */
[----:B------:R-:W-:Y:S02]  /*3a30*/  CS2R R42, SRZ ;  /* 0x00000000002a7805 */ /* 0x000fe4000001ff00 */
[----:B------:R-:W-:Y:S01]  /*3a40*/  LEA R24, R35, R23, 0x1 ;  /* 0x0000001723187211 */ /* 0x000fe200078e08ff */
[----:B------:R0:W-:Y:S01]  /*3a50*/  STL.64 [R1+0x2b0], R216 ;  /* 0x0002b0d801007387 */ /* 0x0001e20000100a00 */
[----:B------:R-:W-:-:S02]  /*3a60*/  CS2R R44, SRZ ;  /* 0x00000000002c7805 */ /* 0x000fc4000001ff00 */
[----:B------:R-:W-:Y:S02]  /*3a70*/  CS2R R46, SRZ ;  /* 0x00000000002e7805 */ /* 0x000fe4000001ff00 */
[C---:B------:R-:W-:Y:S01]  /*3a80*/  LEA R25, R35.reuse, R24, 0x1 ;  /* 0x0000001823197211 */ /* 0x040fe200078e08ff */
[----:B------:R1:W-:Y:S01]  /*3a90*/  STL.64 [R1+0x2a8], R12 ;  /* 0x0002a80c01007387 */ /* 0x0003e20000100a00 */
[----:B------:R-:W-:Y:S02]  /*3aa0*/  CS2R R48, SRZ ;  /* 0x0000000000307805 */ /* 0x000fe4000001ff00 */
[----:B------:R-:W-:Y:S02]  /*3ab0*/  CS2R R50, SRZ ;  /* 0x0000000000327805 */ /* 0x000fe4000001ff00 */
[----:B------:R-:W-:Y:S02]  /*3ac0*/  LEA R22, R35, R25, 0x1 ;  /* 0x0000001923167211 */ /* 0x000fe400078e08ff */
        /* <DEDUP_REMOVED lines=13> */
[----:B------:R-:W-:Y:S02]  /*3ba0*/  LEA R14, P2, R19, R31, 0x1 ;  /* 0x0000001f130e7211 */ /* 0x000fe400078408ff */
[----:B------:R-:W-:Y:S02]  /*3bb0*/  CS2R R68, SRZ ;  /* 0x0000000000447805 */ /* 0x000fe4000001ff00 */
[----:B------:R-:W-:Y:S02]  /*3bc0*/  LEA.HI.X.SX32 R13, R18, R33, 0x1, P1 ;  /* 0x00000021120d7211 */ /* 0x000fe400008f0eff */
[----:B------:R-:W-:Y:S02]  /*3bd0*/  CS2R R70, SRZ ;  /* 0x0000000000467805 */ /* 0x000fe4000001ff00 */
[----:B------:R-:W-:Y:S02]  /*3be0*/  LEA R16, P1, R20, R31, 0x1 ;  /* 0x0000001f14107211 */ /* 0x000fe400078208ff */
[----:B------:R-:W-:-:S02]  /*3bf0*/  CS2R R72, SRZ ;  /* 0x0000000000487805 */ /* 0x000fc4000001ff00 */
[-C--:B------:R-:W-:Y:S01]  /*3c00*/  LEA.HI.X.SX32 R15, R19, R33.reuse, 0x1, P2 ;  /* 0x00000021130f7211 */ /* 0x080fe200010f0eff */
[----:B------:R-:W-:Y:S01]  /*3c10*/  STL.64 [R1+0x298], R12 ;  /* 0x0002980c01007387 */ /* 0x000fe20000100a00 */
[----:B------:R-:W-:Y:S02]  /*3c20*/  LEA.HI.X.SX32 R17, R20, R33, 0x1, P1 ;  /* 0x0000002114117211 */ /* 0x000fe400008f0eff */
[----:B------:R-:W-:Y:S02]  /*3c30*/  CS2R R74, SRZ ;  /* 0x00000000004a7805 */ /* 0x000fe4000001ff00 */
[----:B------:R-:W-:Y:S01]  /*3c40*/  LEA R28, R35, R27, 0x1 ;  /* 0x0000001b231c7211 */ /* 0x000fe200078e08ff */
[----:B------:R-:W-:Y:S01]  /*3c50*/  STL.64 [R1+0x2a0], R216 ;  /* 0x0002a0d801007387 */ /* 0x000fe20000100a00 */
[----:B------:R-:W-:Y:S02]  /*3c60*/  CS2R R76, SRZ ;  /* 0x00000000004c7805 */ /* 0x000fe4000001ff00 */
[----:B------:R-:W-:-:S02]  /*3c70*/  CS2R R78, SRZ ;  /* 0x00000000004e7805 */ /* 0x000fc4000001ff00 */
[----:B------:R-:W-:Y:S01]  /*3c80*/  CS2R R80, SRZ ;  /* 0x0000000000507805 */ /* 0x000fe2000001ff00 */
[----:B------:R0:W-:Y:S01]  /*3c90*/  STL.64 [R1+0x290], R14 ;  /* 0x0002900e01007387 */ /* 0x0001e20000100a00 */
[C---:B------:R-:W-:Y:S01]  /*3ca0*/  IMAD R29, R35.reuse, 0x2, R28 ;  /* 0x00000002231d7824 */ /* 0x040fe200078e021c */
[----:B------:R-:W-:Y:S02]  /*3cb0*/  CS2R R82, SRZ ;  /* 0x0000000000527805 */ /* 0x000fe4000001ff00 */
[----:B------:R-:W-:Y:S01]  /*3cc0*/  CS2R R84, SRZ ;  /* 0x0000000000547805 */ /* 0x000fe2000001ff00 */
[----:B------:R1:W-:Y:S01]  /*3cd0*/  STL.64 [R1+0x288], R16 ;  /* 0x0002881001007387 */ /* 0x0003e20000100a00 */
[----:B------:R-:W-:Y:S02]  /*3ce0*/  CS2R R86, SRZ ;  /* 0x0000000000567805 */ /* 0x000fe4000001ff00 */
[----:B------:R-:W-:Y:S01]  /*3cf0*/  LEA R30, R35, R29, 0x1 ;  /* 0x0000001d231e7211 */ /* 0x000fe200078e08ff */
[----:B------:R-:W-:-:S02]  /*3d00*/  UIADD3.64 UR10, UR32, 0x380, URZ ;  /* 0x00000380200a7897 */ /* 0x000fc4000fffe03f */
[----:B------:R-:W-:Y:S01]  /*3d10*/  UIADD3.64 UR14, UR32, 0x400, URZ ;  /* 0x00000400200e7897 */ /* 0x000fe2000fffe03f */
[----:B------:R-:W-:Y:S01]  /*3d20*/  LEA R10, R35, R30, 0x1 ;  /* 0x0000001e230a7211 */ /* 0x000fe200078e08ff */
[----:B------:R-:W-:Y:S01]  /*3d30*/  UIADD3.64 UR10, UR32, 0x480, URZ ;  /* 0x00000480200a7897 */ /* 0x000fe2000fffe03f */
[-C--:B0-----:R-:W-:Y:S01]  /*3d40*/  LEA R14, P2, R21, R31.reuse, 0x1 ;  /* 0x0000001f150e7211 */ /* 0x081fe200078408ff */
[----:B------:R-:W-:Y:S01]  /*3d50*/  UMOV UR60, URZ ;  /* 0x0000003f003c7c82 */ /* 0x000fe20008000000 */
[----:B------:R-:W-:Y:S01]  /*3d60*/  LEA R2, R35, R10, 0x1 ;  /* 0x0000000a23027211 */ /* 0x000fe200078e08ff */
[----:B------:R-:W-:Y:S01]  /*3d70*/  UIADD3.64 UR28, UR32, 0x80, URZ ;  /* 0x00000080201c7897 */ /* 0x000fe2000fffe03f */
[----:B-1----:R-:W-:Y:S01]  /*3d80*/  LEA R16, P1, R23, R31, 0x1 ;  /* 0x0000001f17107211 */ /* 0x002fe200078208ff */
[----:B------:R-:W-:Y:S01]  /*3d90*/  UIADD3.64 UR24, UR32, 0x100, URZ ;  /* 0x0000010020187897 */ /* 0x000fe2000fffe03f */
[----:B------:R-:W-:Y:S01]  /*3da0*/  LEA.HI.X.SX32 R15, R21, R33, 0x1, P2 ;  /* 0x00000021150f7211 */ /* 0x000fe200010f0eff */
[----:B------:R-:W-:Y:S01]  /*3db0*/  UIADD3.64 UR20, UR32, 0x180, URZ ;  /* 0x0000018020147897 */ /* 0x000fe2000fffe03f */
[C---:B------:R-:W-:Y:S01]  /*3dc0*/  LEA R18, P2, R24.reuse, R31, 0x1 ;  /* 0x0000001f18127211 */ /* 0x040fe200078408ff */
[----:B------:R-:W-:Y:S01]  /*3dd0*/  UIADD3.64 UR16, UR32, 0x200, URZ ;  /* 0x0000020020107897 */ /* 0x000fe2000fffe03f */
[-C--:B------:R-:W-:Y:S01]  /*3de0*/  LEA.HI.X.SX32 R17, R23, R33.reuse, 0x1, P1 ;  /* 0x0000002117117211 */ /* 0x080fe200008f0eff */
[----:B------:R-:W-:Y:S01]  /*3df0*/  STL.64 [R1+0x280], R14 ;  /* 0x0002800e01007387 */ /* 0x000fe20000100a00 */
[----:B------:R-:W-:Y:S01]  /*3e00*/  LEA.HI.X.SX32 R19, R24, R33, 0x1, P2 ;  /* 0x0000002118137211 */ /* 0x000fe200010f0eff */
[----:B------:R-:W-:Y:S01]  /*3e10*/  UIADD3.64 UR12, UR32, 0x280, URZ ;  /* 0x00000280200c7897 */ /* 0x000fe2000fffe03f */
[----:B------:R-:W-:Y:S01]  /*3e20*/  LEA R0, R35, R2, 0x1 ;  /* 0x0000000223007211 */ /* 0x000fe200078e08ff */
[----:B------:R0:W-:Y:S01]  /*3e30*/  STL.64 [R1+0x278], R16 ;  /* 0x0002781001007387 */ /* 0x0001e20000100a00 */
[----:B------:R-:W-:-:S02]  /*3e40*/  UIADD3.64 UR8, UR32, 0x300, URZ ;  /* 0x0000030020087897 */ /* 0x000fc4000fffe03f */
[----:B------:R-:W-:Y:S01]  /*3e50*/  UIADD3.64 UR40, UR32, 0x500, URZ ;  /* 0x0000050020287897 */ /* 0x000fe2000fffe03f */
[----:B------:R1:W-:Y:S01]  /*3e60*/  STL.64 [R1+0x270], R18 ;  /* 0x0002701201007387 */ /* 0x0003e20000100a00 */
[C---:B------:R-:W-:Y:S01]  /*3e70*/  IMAD R6, R35.reuse, 0x2, R0 ;  /* 0x0000000223067824 */ /* 0x040fe200078e0200 */
[----:B------:R-:W-:Y:S02]  /*3e80*/  UIADD3.64 UR44, UR32, 0x580, URZ ;  /* 0x00000580202c7897 */ /* 0x000fe4000fffe03f */
[----:B------:R-:W-:Y:S02]  /*3e90*/  UIADD3.64 UR48, UR32, 0x600, URZ ;  /* 0x0000060020307897 */ /* 0x000fe4000fffe03f */
[----:B------:R-:W-:Y:S01]  /*3ea0*/  LEA R7, R35, R6, 0x1 ;  /* 0x0000000623077211 */ /* 0x000fe200078e08ff */
[----:B------:R-:W-:Y:S01]  /*3eb0*/  UIADD3.64 UR52, UR32, 0x680, URZ ;  /* 0x0000068020347897 */ /* 0x000fe2000fffe03f */
[----:B0-----:R-:W-:Y:S01]  /*3ec0*/  LEA R16, P1, R25, R31, 0x1 ;  /* 0x0000001f19107211 */ /* 0x001fe200078208ff */
[----:B------:R-:W-:Y:S01]  /*3ed0*/  UIADD3.64 UR56, UR32, 0x700, URZ ;  /* 0x0000070020387897 */ /* 0x000fe2000fffe03f */
[----:B------:R-:W-:Y:S01]  /*3ee0*/  LEA R8, R35, R7, 0x1 ;  /* 0x0000000723087211 */ /* 0x000fe200078e08ff */
[----:B------:R-:W-:Y:S01]  /*3ef0*/  UIADD3.64 UR30, UR34, 0x2, URZ ;  /* 0x00000002221e7897 */ /* 0x000fe2000fffe03f */
[----:B-1----:R-:W-:Y:S01]  /*3f00*/  LEA R18, P2, R22, R31, 0x1 ;  /* 0x0000001f16127211 */ /* 0x002fe200078408ff */
[----:B------:R-:W-:Y:S01]  /*3f10*/  UIADD3.64 UR26, UR34, 0x4, URZ ;  /* 0x00000004221a7897 */ /* 0x000fe2000fffe03f */
[----:B------:R-:W-:-:S02]  /*3f20*/  LEA.HI.X.SX32 R17, R25, R33, 0x1, P1 ;  /* 0x0000002119117211 */ /* 0x000fc400008f0eff */
[----:B------:R-:W-:Y:S02]  /*3f30*/  CS2R R24, SRZ ;  /* 0x0000000000187805 */ /* 0x000fe4000001ff00 */
[----:B------:R-:W-:Y:S01]  /*3f40*/  LEA R20, P1, R26, R31, 0x1 ;  /* 0x0000001f1a147211 */ /* 0x000fe200078208ff */
[----:B------:R-:W-:Y:S01]  /*3f50*/  UIADD3.64 UR22, UR34, 0x1fe, URZ ;  /* 0x000001fe22167897 */ /* 0x000fe2000fffe03f */
[-C--:B------:R-:W-:Y:S01]  /*3f60*/  LEA.HI.X.SX32 R19, R22, R33.reuse, 0x1, P2 ;  /* 0x0000002116137211 */ /* 0x080fe200010f0eff */
[----:B------:R-:W-:Y:S01]  /*3f70*/  STL.64 [R1+0x268], R16 ;  /* 0x0002681001007387 */ /* 0x000fe20000100a00 */
[----:B------:R-:W-:Y:S01]  /*3f80*/  LEA.HI.X.SX32 R21, R26, R33, 0x1, P1 ;  /* 0x000000211a157211 */ /* 0x000fe200008f0eff */
[----:B------:R-:W-:Y:S01]  /*3f90*/  IMAD R22, R227, 0x1d, RZ ;  /* 0x0000001de3167824 */ /* 0x000fe200078e02ff */
[----:B------:R-:W-:Y:S01]  /*3fa0*/  LEA R9, R35, R8, 0x1 ;  /* 0x0000000823097211 */ /* 0x000fe200078e08ff */
[----:B------:R0:W-:Y:S01]  /*3fb0*/  STL.64 [R1+0x260], R18 ;  /* 0x0002601201007387 */ /* 0x0001e20000100a00 */
[----:B------:R-:W-:-:S02]  /*3fc0*/  UIADD3.64 UR18, UR34, 0x200, URZ ;  /* 0x0000020022127897 */ /* 0x000fc4000fffe03f */
[C---:B------:R-:W-:Y:S01]  /*3fd0*/  LEA R11, R35.reuse, R9, 0x1 ;  /* 0x00000009230b7211 */ /* 0x040fe200078e08ff */
[----:B------:R1:W-:Y:S01]  /*3fe0*/  STL.64 [R1+0x258], R20 ;  /* 0x0002581401007387 */ /* 0x0003e20000100a00 */
[----:B------:R-:W-:Y:S02]  /*3ff0*/  UIADD3.64 UR14, UR34, 0x202, URZ ;  /* 0x00000202220e7897 */ /* 0x000fe4000fffe03f */
[C---:B------:R-:W-:Y:S01]  /*4000*/  LEA R12, R35.reuse, R11, 0x1 ;  /* 0x0000000b230c7211 */ /* 0x040fe200078e08ff */
[----:B------:R-:W-:Y:S01]  /*4010*/  UIADD3.64 UR10, UR34, 0x204, URZ ;  /* 0x00000204220a7897 */ /* 0x000fe2000fffe03f */
[----:B------:R-:W-:Y:S02]  /*4020*/  ULDC UR5, c[0x0][0x238] ;  /* 0x00008e0000057ab9 */ /* 0x000fe40000000800 */
[----:B------:R-:W-:Y:S01]  /*4030*/  LEA R13, R35, R12, 0x1 ;  /* 0x0000000c230d7211 */ /* 0x000fe200078e08ff */
[----:B------:R-:W-:Y:S01]  /*4040*/  UMOV UR39, 0x40000040 ;  /* 0x4000004000277882 */ /* 0x000fe20000000000 */
[----:B0-----:R-:W-:-:S02]  /*4050*/  LEA R18, P2, R27, R31, 0x1 ;  /* 0x0000001f1b127211 */ /* 0x001fc400078408ff */
[C---:B-1----:R-:W-:Y:S01]  /*4060*/  LEA R20, P1, R28.reuse, R31, 0x1 ;  /* 0x0000001f1c147211 */ /* 0x042fe200078208ff */
[----:B------:R-:W-:Y:S01]  /*4070*/  IMAD R14, R35, 0x2, R13 ;  /* 0x00000002230e7824 */ /* 0x000fe200078e020d */
[-C--:B------:R-:W-:Y:S02]  /*4080*/  LEA.HI.X.SX32 R19, R27, R33.reuse, 0x1, P2 ;  /* 0x000000211b137211 */ /* 0x080fe400010f0eff */
[----:B------:R-:W-:Y:S02]  /*4090*/  CS2R R26, SRZ ;  /* 0x00000000001a7805 */ /* 0x000fe4000001ff00 */
[----:B------:R-:W-:Y:S02]  /*40a0*/  LEA.HI.X.SX32 R21, R28, R33, 0x1, P1 ;  /* 0x000000211c157211 */ /* 0x000fe400008f0eff */
[----:B------:R-:W-:Y:S01]  /*40b0*/  LEA R216, P2, R29, R31, 0x1 ;  /* 0x0000001f1dd87211 */ /* 0x000fe200078408ff */
[----:B------:R0:W-:Y:S01]  /*40c0*/  STL.64 [R1+0x250], R18 ;  /* 0x0002501201007387 */ /* 0x0001e20000100a00 */
[----:B------:R-:W-:-:S02]  /*40d0*/  LEA R15, R35, R14, 0x1 ;  /* 0x0000000e230f7211 */ /* 0x000fc400078e08ff */
[----:B------:R-:W-:Y:S01]  /*40e0*/  LEA.HI.X.SX32 R217, R29, R33, 0x1, P2 ;  /* 0x000000211dd97211 */ /* 0x000fe200010f0eff */
[----:B------:R1:W-:Y:S01]  /*40f0*/  STL.64 [R1+0x248], R20 ;  /* 0x0002481401007387 */ /* 0x0003e20000100a00 */
[C---:B------:R-:W-:Y:S02]  /*4100*/  LEA R220, P2, R10.reuse, R31, 0x1 ;  /* 0x0000001f0adc7211 */ /* 0x040fe400078408ff */
[----:B------:R-:W-:Y:S02]  /*4110*/  CS2R R28, SRZ ;  /* 0x00000000001c7805 */ /* 0x000fe4000001ff00 */
[C---:B------:R-:W-:Y:S02]  /*4120*/  LEA R16, R35.reuse, R15, 0x1 ;  /* 0x0000000f23107211 */ /* 0x040fe400078e08ff */
[----:B------:R-:W-:Y:S02]  /*4130*/  LEA.HI.X.SX32 R221, R10, R33, 0x1, P2 ;  /* 0x000000210add7211 */ /* 0x000fe400010f0eff */
[----:B------:R-:W-:-:S04]  /*4140*/  LEA R17, R35, R16, 0x1 ;  /* 0x0000001023117211 */ /* 0x000fc800078e08ff */
[C---:B0-----:R-:W-:Y:S02]  /*4150*/  LEA R18, R35.reuse, R17, 0x1 ;  /* 0x0000001123127211 */ /* 0x041fe400078e08ff */
[C---:B-1----:R-:W-:Y:S02]  /*4160*/  LEA R20, P1, R30.reuse, R31, 0x1 ;  /* 0x0000001f1e147211 */ /* 0x042fe400078208ff */
[----:B------:R-:W-:Y:S02]  /*4170*/  LEA R19, R35, R18, 0x1 ;  /* 0x0000001223137211 */ /* 0x000fe400078e08ff */
[----:B------:R-:W-:-:S05]  /*4180*/  LEA.HI.X.SX32 R21, R30, R33, 0x1, P1 ;  /* 0x000000211e157211 */ /* 0x000fca00008f0eff */
[----:B------:R0:W-:Y:S04]  /*4190*/  STL.64 [R1+0x238], R20 ;  /* 0x0002381401007387 */ /* 0x0001e80000100a00 */
[----:B------:R1:W-:Y:S04]  /*41a0*/  STL.64 [R1+0x240], R216 ;  /* 0x000240d801007387 */ /* 0x0003e80000100a00 */
[----:B------:R2:W-:Y:S01]  /*41b0*/  STL.64 [R1+0x230], R220 ;  /* 0x000230dc01007387 */ /* 0x0005e20000100a00 */
[----:B0-----:R-:W-:Y:S02]  /*41c0*/  LEA R20, R35, R19, 0x1 ;  /* 0x0000001323147211 */ /* 0x001fe400078e08ff */
[----:B-1----:R-:W-:-:S03]  /*41d0*/  LEA R216, P1, R2, R31, 0x1 ;  /* 0x0000001f02d87211 */ /* 0x002fc600078208ff */
[----:B------:R-:W-:Y:S01]  /*41e0*/  IMAD R10, R35, 0x2, R20 ;  /* 0x00000002230a7824 */ /* 0x000fe200078e0214 */
[----:B------:R-:W-:Y:S02]  /*41f0*/  LEA.HI.X.SX32 R217, R2, R33, 0x1, P1 ;  /* 0x0000002102d97211 */ /* 0x000fe400008f0eff */
[----:B--2---:R-:W-:-:S03]  /*4200*/  LEA R220, P2, R0, R31, 0x1 ;  /* 0x0000001f00dc7211 */ /* 0x004fc600078408ff */
[----:B------:R0:W-:Y:S01]  /*4210*/  STL.64 [R1+0x228], R216 ;  /* 0x000228d801007387 */ /* 0x0001e20000100a00 */
[----:B------:R-:W-:Y:S02]  /*4220*/  LEA.HI.X.SX32 R221, R0, R33, 0x1, P2 ;  /* 0x0000002100dd7211 */ /* 0x000fe400010f0eff */
[----:B------:R-:W-:-:S03]  /*4230*/  LEA R0, R35, R10, 0x1 ;  /* 0x0000000a23007211 */ /* 0x000fc600078e08ff */
[----:B------:R1:W-:Y:S01]  /*4240*/  STL.64 [R1+0x220], R220 ;  /* 0x000220dc01007387 */ /* 0x0003e20000100a00 */
[----:B------:R-:W-:Y:S02]  /*4250*/  LEA R2, R35, R0, 0x1 ;  /* 0x0000000023027211 */ /* 0x000fe400078e08ff */
[----:B0-----:R-:W-:-:S04]  /*4260*/  LEA R216, P1, R6, R31, 0x1 ;  /* 0x0000001f06d87211 */ /* 0x001fc800078208ff */
[----:B------:R-:W-:Y:S02]  /*4270*/  LEA.HI.X.SX32 R217, R6, R33, 0x1, P1 ;  /* 0x0000002106d97211 */ /* 0x000fe400008f0eff */
[----:B-1----:R-:W-:Y:S02]  /*4280*/  LEA R220, P2, R7, R31, 0x1 ;  /* 0x0000001f07dc7211 */ /* 0x002fe400078408ff */
[----:B------:R-:W-:Y:S01]  /*4290*/  LEA R6, R35, R2, 0x1 ;  /* 0x0000000223067211 */ /* 0x000fe200078e08ff */
[----:B------:R0:W-:Y:S01]  /*42a0*/  STL.64 [R1+0x218], R216 ;  /* 0x000218d801007387 */ /* 0x0001e20000100a00 */
[----:B------:R-:W-:Y:S02]  /*42b0*/  LEA.HI.X.SX32 R221, R7, R33, 0x1, P2 ;  /* 0x0000002107dd7211 */ /* 0x000fe400010f0eff */
[----:B------:R-:W-:-:S03]  /*42c0*/  LEA R7, R35, R6, 0x1 ;  /* 0x0000000623077211 */ /* 0x000fc600078e08ff */
[----:B------:R1:W-:Y:S01]  /*42d0*/  STL.64 [R1+0x210], R220 ;  /* 0x000210dc01007387 */ /* 0x0003e20000100a00 */
        /* <DEDUP_REMOVED lines=9> */
[----:B------:R-:W-:Y:S01]  /*4370*/  LEA.HI.X.SX32 R217, R11, R33, 0x1, P1 ;  /* 0x000000210bd97211 */ /* 0x000fe200008f0eff */
[----:B------:R-:W-:Y:S01]  /*4380*/  IMAD R11, R35, 0x2, R9 ;  /* 0x00000002230b7824 */ /* 0x000fe200078e0209 */
[----:B-1----:R-:W-:-:S03]  /*4390*/  LEA R220, P2, R12, R31, 0x1 ;  /* 0x0000001f0cdc7211 */ /* 0x002fc600078408ff */
[----:B------:R0:W-:Y:S01]  /*43a0*/  STL.64 [R1+0x1f8], R216 ;  /* 0x0001f8d801007387 */ /* 0x0001e20000100a00 */
[----:B------:R-:W-:-:S05]  /*43b0*/  LEA.HI.X.SX32 R221, R12, R33, 0x1, P2 ;  /* 0x000000210cdd7211 */ /* 0x000fca00010f0eff */
[----:B------:R1:W-:Y:S01]  /*43c0*/  STL.64 [R1+0x1f0], R220 ;  /* 0x0001f0dc01007387 */ /* 0x0003e20000100a00 */
[----:B0-----:R-:W-:-:S04]  /*43d0*/  LEA R216, P1, R13, R31, 0x1 ;  /* 0x0000001f0dd87211 */ /* 0x001fc800078208ff */
[----:B------:R-:W-:Y:S02]  /*43e0*/  LEA.HI.X.SX32 R217, R13, R33, 0x1, P1 ;  /* 0x000000210dd97211 */ /* 0x000fe400008f0eff */
[----:B-1----:R-:W-:-:S03]  /*43f0*/  LEA R220, P2, R14, R31, 0x1 ;  /* 0x0000001f0edc7211 */ /* 0x002fc600078408ff */
[----:B------:R0:W-:Y:S01]  /*4400*/  STL.64 [R1+0x1e8], R216 ;  /* 0x0001e8d801007387 */ /* 0x0001e20000100a00 */
[----:B------:R-:W-:Y:S02]  /*4410*/  LEA.HI.X.SX32 R221, R14, R33, 0x1, P2 ;  /* 0x000000210edd7211 */ /* 0x000fe400010f0eff */
[----:B------:R-:W-:-:S03]  /*4420*/  LEA R12, P2, R16, R31, 0x1 ;  /* 0x0000001f100c7211 */ /* 0x000fc600078408ff */
[----:B------:R1:W-:Y:S01]  /*4430*/  STL.64 [R1+0x1e0], R220 ;  /* 0x0001e0dc01007387 */ /* 0x0003e20000100a00 */
[----:B------:R-:W-:Y:S02]  /*4440*/  LEA.HI.X.SX32 R13, R16, R33, 0x1, P2 ;  /* 0x00000021100d7211 */ /* 0x000fe400010f0eff */
[----:B0-----:R-:W-:-:S04]  /*4450*/  LEA R216, P1, R15, R31, 0x1 ;  /* 0x0000001f0fd87211 */ /* 0x001fc800078208ff */
[----:B------:R-:W-:Y:S02]  /*4460*/  LEA.HI.X.SX32 R217, R15, R33, 0x1, P1 ;  /* 0x000000210fd97211 */ /* 0x000fe400008f0eff */
[----:B-1----:R-:W-:-:S03]  /*4470*/  LEA R220, P1, R17, R31, 0x1 ;  /* 0x0000001f11dc7211 */ /* 0x002fc600078208ff */
[----:B------:R0:W-:Y:S01]  /*4480*/  STL.64 [R1+0x1d8], R216 ;  /* 0x0001d8d801007387 */ /* 0x0001e20000100a00 */
[----:B------:R-:W-:Y:S02]  /*4490*/  LEA.HI.X.SX32 R221, R17, R33, 0x1, P1 ;  /* 0x0000002111dd7211 */ /* 0x000fe400008f0eff */
[C---:B------:R-:W-:Y:S01]  /*44a0*/  LEA R14, P1, R19.reuse, R31, 0x1 ;  /* 0x0000001f130e7211 */ /* 0x040fe200078208ff */
[----:B------:R1:W-:Y:S03]  /*44b0*/  STL.64 [R1+0x1d0], R12 ;  /* 0x0001d00c01007387 */ /* 0x0003e60000100a00 */
[----:B------:R-:W-:Y:S01]  /*44c0*/  LEA.HI.X.SX32 R15, R19, R33, 0x1, P1 ;  /* 0x00000021130f7211 */ /* 0x000fe200008f0eff */
[----:B------:R2:W-:Y:S01]  /*44d0*/  STL.64 [R1+0x1c8], R220 ;  /* 0x0001c8dc01007387 */ /* 0x0005e20000100a00 */
[----:B------:R-:W-:Y:S01]  /*44e0*/  IMAD R19, R227, 0x2c, RZ ;  /* 0x0000002ce3137824 */ /* 0x000fe200078e02ff */
[----:B0-----:R-:W-:-:S04]  /*44f0*/  LEA R216, P2, R18, R31, 0x1 ;  /* 0x0000001f12d87211 */ /* 0x001fc800078408ff */
[----:B------:R-:W-:Y:S01]  /*4500*/  LEA.HI.X.SX32 R217, R18, R33, 0x1, P2 ;  /* 0x0000002112d97211 */ /* 0x000fe200010f0eff */
[----:B------:R-:W-:Y:S01]  /*4510*/  IMAD R18, R227, 0x1f, RZ ;  /* 0x0000001fe3127824 */ /* 0x000fe200078e02ff */
[C---:B------:R-:W-:Y:S02]  /*4520*/  LEA R16, P2, R20.reuse, R31, 0x1 ;  /* 0x0000001f14107211 */ /* 0x040fe400078408ff */
[----:B-1----:R-:W-:Y:S01]  /*4530*/  LEA R12, R35, R11, 0x1 ;  /* 0x0000000b230c7211 */ /* 0x002fe200078e08ff */
[----:B------:R0:W-:Y:S01]  /*4540*/  STL.64 [R1+0x1c0], R216 ;  /* 0x0001c0d801007387 */ /* 0x0001e20000100a00 */
[----:B------:R-:W-:Y:S01]  /*4550*/  LEA.HI.X.SX32 R17, R20, R33, 0x1, P2 ;  /* 0x0000002114117211 */ /* 0x000fe200010f0eff */
[----:B--2---:R-:W-:Y:S01]  /*4560*/  IMAD R220, R227, 0x1a, RZ ;  /* 0x0000001ae3dc7824 */ /* 0x004fe200078e02ff */
[----:B------:R-:W-:Y:S01]  /*4570*/  LEA R13, R35, R12, 0x1 ;  /* 0x0000000c230d7211 */ /* 0x000fe200078e08ff */
[----:B------:R-:W-:Y:S04]  /*4580*/  STL.64 [R1+0x1b8], R14 ;  /* 0x0001b80e01007387 */ /* 0x000fe80000100a00 */
[----:B------:R1:W-:Y:S01]  /*4590*/  STL.64 [R1+0x1b0], R16 ;  /* 0x0001b01001007387 */ /* 0x0003e20000100a00 */
[----:B0-----:R-:W-:-:S04]  /*45a0*/  LEA R216, P1, R10, R31, 0x1 ;  /* 0x0000001f0ad87211 */ /* 0x001fc800078208ff */
[----:B------:R-:W-:Y:S02]  /*45b0*/  LEA.HI.X.SX32 R217, R10, R33, 0x1, P1 ;  /* 0x000000210ad97211 */ /* 0x000fe400008f0eff */
[-C--:B------:R-:W-:Y:S02]  /*45c0*/  LEA R20, P1, R2, R31.reuse, 0x1 ;  /* 0x0000001f02147211 */ /* 0x080fe400078208ff */
[----:B-1----:R-:W-:Y:S01]  /*45d0*/  LEA R16, P2, R0, R31, 0x1 ;  /* 0x0000001f00107211 */ /* 0x002fe200078408ff */
[----:B------:R0:W-:Y:S01]  /*45e0*/  STL.64 [R1+0x1a8], R216 ;  /* 0x0001a8d801007387 */ /* 0x0001e20000100a00 */
[-C--:B------:R-:W-:Y:S02]  /*45f0*/  LEA.HI.X.SX32 R21, R2, R33.reuse, 0x1, P1 ;  /* 0x0000002102157211 */ /* 0x080fe400008f0eff */
[----:B------:R-:W-:Y:S02]  /*4600*/  LEA.HI.X.SX32 R17, R0, R33, 0x1, P2 ;  /* 0x0000002100117211 */ /* 0x000fe400010f0eff */
[----:B------:R-:W-:-:S03]  /*4610*/  LEA R14, R35, R13, 0x1 ;  /* 0x0000000d230e7211 */ /* 0x000fc600078e08ff */
[----:B------:R1:W-:Y:S01]  /*4620*/  STL.64 [R1+0x1a0], R16 ;  /* 0x0001a01001007387 */ /* 0x0003e20000100a00 */
[----:B------:R-:W-:-:S03]  /*4630*/  LEA R10, R35, R14, 0x1 ;  /* 0x0000000e230a7211 */ /* 0x000fc600078e08ff */
[----:B------:R2:W-:Y:S01]  /*4640*/  STL.64 [R1+0x198], R20 ;  /* 0x0001981401007387 */ /* 0x0005e20000100a00 */
[----:B------:R-:W-:Y:S01]  /*4650*/  LEA R0, R35, R10, 0x1 ;  /* 0x0000000a23007211 */ /* 0x000fe200078e08ff */
[----:B0-----:R-:W-:-:S03]  /*4660*/  IMAD R216, R227, 0x1c, RZ ;  /* 0x0000001ce3d87824 */ /* 0x001fc600078e02ff */
[----:B------:R-:W-:Y:S02]  /*4670*/  LEA R2, R35, R0, 0x1 ;  /* 0x0000000023027211 */ /* 0x000fe400078e08ff */
[----:B-1----:R-:W-:-:S04]  /*4680*/  LEA R16, P2, R6, R31, 0x1 ;  /* 0x0000001f06107211 */ /* 0x002fc800078408ff */
[----:B------:R-:W-:Y:S01]  /*4690*/  LEA.HI.X.SX32 R17, R6, R33, 0x1, P2 ;  /* 0x0000002106117211 */ /* 0x000fe200010f0eff */
[----:B------:R-:W-:Y:S01]  /*46a0*/  IMAD R6, R35, 0x2, R2 ;  /* 0x0000000223067824 */ /* 0x000fe200078e0202 */
[----:B--2---:R-:W-:-:S03]  /*46b0*/  LEA R20, P1, R7, R31, 0x1 ;  /* 0x0000001f07147211 */ /* 0x004fc600078208ff */
        /* <DEDUP_REMOVED lines=14> */
[C---:B-1----:R-:W-:Y:S02]  /*47a0*/  LEA R20, P1, R12.reuse, R31, 0x1 ;  /* 0x0000001f0c147211 */ /* 0x042fe400078208ff */
[----:B------:R-:W-:Y:S01]  /*47b0*/  LEA R11, R35, R9, 0x1 ;  /* 0x00000009230b7211 */ /* 0x000fe200078e08ff */
[----:B------:R0:W-:Y:S01]  /*47c0*/  STL.64 [R1+0x170], R16 ;  /* 0x0001701001007387 */ /* 0x0001e20000100a00 */
[----:B------:R-:W-:-:S05]  /*47d0*/  LEA.HI.X.SX32 R21, R12, R33, 0x1, P1 ;  /* 0x000000210c157211 */ /* 0x000fca00008f0eff */
[----:B------:R1:W-:Y:S01]  /*47e0*/  STL.64 [R1+0x168], R20 ;  /* 0x0001681401007387 */ /* 0x0003e20000100a00 */
[----:B0-----:R-:W-:-:S04]  /*47f0*/  LEA R16, P2, R13, R31, 0x1 ;  /* 0x0000001f0d107211 */ /* 0x001fc800078408ff */
[----:B------:R-:W-:Y:S01]  /*4800*/  LEA.HI.X.SX32 R17, R13, R33, 0x1, P2 ;  /* 0x000000210d117211 */ /* 0x000fe200010f0eff */
[----:B------:R-:W-:Y:S01]  /*4810*/  IMAD R13, R227, 0xf, RZ ;  /* 0x0000000fe30d7824 */ /* 0x000fe200078e02ff */
        /* <DEDUP_REMOVED lines=9> */
[C---:B------:R-:W-:Y:S02]  /*48b0*/  LEA R14, P1, R6.reuse, R31, 0x1 ;  /* 0x0000001f060e7211 */ /* 0x040fe400078208ff */
[----:B------:R-:W-:Y:S01]  /*48c0*/  LEA R0, R35, R11, 0x1 ;  /* 0x0000000b23007211 */ /* 0x000fe200078e08ff */
[----:B------:R-:W-:Y:S01]  /*48d0*/  STL.64 [R1+0x148], R20 ;  /* 0x0001481401007387 */ /* 0x000fe20000100a00 */
[----:B------:R-:W-:Y:S02]  /*48e0*/  LEA.HI.X.SX32 R15, R6, R33, 0x1, P1 ;  /* 0x00000021060f7211 */ /* 0x000fe400008f0eff */
[----:B0-----:R-:W-:-:S04]  /*48f0*/  LEA R16, P2, R2, R31, 0x1 ;  /* 0x0000001f02107211 */ /* 0x001fc800078408ff */
[----:B------:R-:W-:Y:S02]  /*4900*/  LEA.HI.X.SX32 R17, R2, R33, 0x1, P2 ;  /* 0x0000002102117211 */ /* 0x000fe400010f0eff */
[----:B------:R-:W-:-:S03]  /*4910*/  LEA R2, R35, R0, 0x1 ;  /* 0x0000000023027211 */ /* 0x000fc600078e08ff */
[----:B------:R0:W-:Y:S02]  /*4920*/  STL.64 [R1+0x140], R16 ;  /* 0x0001401001007387 */ /* 0x0001e40000100a00 */
[----:B------:R-:W-:Y:S02]  /*4930*/  IMAD R6, R35, 0x2, R2 ;  /* 0x0000000223067824 */ /* 0x000fe400078e0202 */
[----:B------:R1:W-:Y:S01]  /*4940*/  STL.64 [R1+0x138], R14 ;  /* 0x0001380e01007387 */ /* 0x0003e20000100a00 */
[CC--:B0-----:R-:W-:Y:S02]  /*4950*/  LEA R16, P2, R7.reuse, R31.reuse, 0x1 ;  /* 0x0000001f07107211 */ /* 0x0c1fe400078408ff */
[C---:B-1----:R-:W-:Y:S02]  /*4960*/  LEA R14, P1, R8.reuse, R31, 0x1 ;  /* 0x0000001f080e7211 */ /* 0x042fe400078208ff */
[-C--:B------:R-:W-:Y:S02]  /*4970*/  LEA.HI.X.SX32 R17, R7, R33.reuse, 0x1, P2 ;  /* 0x0000002107117211 */ /* 0x080fe400010f0eff */
[----:B------:R-:W-:-:S02]  /*4980*/  LEA.HI.X.SX32 R15, R8, R33, 0x1, P1 ;  /* 0x00000021080f7211 */ /* 0x000fc400008f0eff */
[C---:B------:R-:W-:Y:S01]  /*4990*/  LEA R7, R35.reuse, R6, 0x1 ;  /* 0x0000000623077211 */ /* 0x040fe200078e08ff */
[----:B------:R0:W-:Y:S03]  /*49a0*/  STL.64 [R1+0x130], R16 ;  /* 0x0001301001007387 */ /* 0x0001e60000100a00 */
[----:B------:R-:W-:Y:S01]  /*49b0*/  LEA R8, R35, R7, 0x1 ;  /* 0x0000000723087211 */ /* 0x000fe200078e08ff */
[----:B------:R1:W-:Y:S03]  /*49c0*/  STL.64 [R1+0x128], R14 ;  /* 0x0001280e01007387 */ /* 0x0003e60000100a00 */
[----:B------:R-:W-:-:S04]  /*49d0*/  LEA R20, P3, R8, R31, 0x1 ;  /* 0x0000001f08147211 */ /* 0x000fc800078608ff */
[----:B------:R-:W-:Y:S02]  /*49e0*/  LEA.HI.X.SX32 R21, R8, R33, 0x1, P3 ;  /* 0x0000002108157211 */ /* 0x000fe400018f0eff */
[-C--:B0-----:R-:W-:Y:S02]  /*49f0*/  LEA R16, P2, R9, R31.reuse, 0x1 ;  /* 0x0000001f09107211 */ /* 0x081fe400078408ff */
[----:B------:R-:W-:Y:S01]  /*4a00*/  IADD3 RZ, P3, R5, R224, RZ ;  /* 0x000000e005ff7210 */ /* 0x000fe20007f7e0ff */
[----:B------:R-:W-:Y:S01]  /*4a10*/  IMAD R5, R227, 0xb, RZ ;  /* 0x0000000be3057824 */ /* 0x000fe200078e02ff */
[----:B-1----:R-:W-:Y:S02]  /*4a20*/  LEA R14, P1, R11, R31, 0x1 ;  /* 0x0000001f0b0e7211 */ /* 0x002fe400078208ff */
[-C--:B------:R-:W-:Y:S01]  /*4a30*/  LEA.HI.X.SX32 R17, R9, R33.reuse, 0x1, P2 ;  /* 0x0000002109117211 */ /* 0x080fe200010f0eff */
[----:B------:R-:W-:Y:S01]  /*4a40*/  IMAD R9, R227, 0xd, RZ ;  /* 0x0000000de3097824 */ /* 0x000fe200078e02ff */
[----:B------:R-:W-:Y:S01]  /*4a50*/  LEA.HI.X.SX32 R15, R11, R33, 0x1, P1 ;  /* 0x000000210b0f7211 */ /* 0x000fe200008f0eff */
[----:B------:R-:W-:-:S02]  /*4a60*/  IMAD R11, R227, 0xe, RZ ;  /* 0x0000000ee30b7824 */ /* 0x000fc400078e02ff */
[----:B------:R0:W-:Y:S04]  /*4a70*/  STL.64 [R1+0x120], R16 ;  /* 0x0001201001007387 */ /* 0x0001e80000100a00 */
[----:B------:R1:W-:Y:S01]  /*4a80*/  STL.64 [R1+0x118], R14 ;  /* 0x0001180e01007387 */ /* 0x0003e20000100a00 */
[-C--:B0-----:R-:W-:Y:S02]  /*4a90*/  LEA R16, P2, R0, R31.reuse, 0x1 ;  /* 0x0000001f00107211 */ /* 0x081fe400078408ff */
[----:B-1----:R-:W-:Y:S02]  /*4aa0*/  LEA R14, P1, R2, R31, 0x1 ;  /* 0x0000001f020e7211 */ /* 0x002fe400078208ff */
[-C--:B------:R-:W-:Y:S02]  /*4ab0*/  LEA.HI.X.SX32 R17, R0, R33.reuse, 0x1, P2 ;  /* 0x0000002100117211 */ /* 0x080fe400010f0eff */
[----:B------:R-:W-:-:S02]  /*4ac0*/  LEA.HI.X.SX32 R15, R2, R33, 0x1, P1 ;  /* 0x00000021020f7211 */ /* 0x000fc400008f0eff */
[C---:B------:R-:W-:Y:S01]  /*4ad0*/  LEA R0, R35.reuse, R8, 0x1 ;  /* 0x0000000823007211 */ /* 0x040fe200078e08ff */
[----:B------:R0:W-:Y:S03]  /*4ae0*/  STL.64 [R1+0x110], R16 ;  /* 0x0001101001007387 */ /* 0x0001e60000100a00 */
[----:B------:R-:W-:Y:S01]  /*4af0*/  LEA R2, R35, R0, 0x1 ;  /* 0x0000000023027211 */ /* 0x000fe200078e08ff */
[----:B------:R1:W-:Y:S01]  /*4b00*/  STL.64 [R1+0x108], R14 ;  /* 0x0001080e01007387 */ /* 0x0003e20000100a00 */
[----:B------:R-:W-:Y:S02]  /*4b10*/  CS2R R34, SRZ ;  /* 0x0000000000227805 */ /* 0x000fe4000001ff00 */
[-C--:B0-----:R-:W-:Y:S02]  /*4b20*/  LEA R16, P2, R6, R31.reuse, 0x1 ;  /* 0x0000001f06107211 */ /* 0x081fe400078408ff */
[----:B-1----:R-:W-:-:S02]  /*4b30*/  LEA R14, P1, R7, R31, 0x1 ;  /* 0x0000001f070e7211 */ /* 0x002fc400078208ff */
[-C--:B------:R-:W-:Y:S02]  /*4b40*/  LEA.HI.X.SX32 R17, R6, R33.reuse, 0x1, P2 ;  /* 0x0000002106117211 */ /* 0x080fe400010f0eff */
[----:B------:R-:W-:Y:S01]  /*4b50*/  LEA.HI.X.SX32 R15, R7, R33, 0x1, P1 ;  /* 0x00000021070f7211 */ /* 0x000fe200008f0eff */
[----:B------:R-:W-:Y:S01]  /*4b60*/  IMAD R7, R227, 0xc, RZ ;  /* 0x0000000ce3077824 */ /* 0x000fe200078e02ff */
[----:B------:R-:W-:Y:S01]  /*4b70*/  MOV R6, 0x3f800000 ;  /* 0x3f80000000067802 */ /* 0x000fe20000000f00 */
[----:B------:R0:W-:Y:S04]  /*4b80*/  STL.64 [R1+0x100], R16 ;  /* 0x0001001001007387 */ /* 0x0001e80000100a00 */
[----:B------:R1:W-:Y:S04]  /*4b90*/  STL.64 [R1+0xf8], R14 ;  /* 0x0000f80e01007387 */ /* 0x0003e80000100a00 */
[----:B------:R2:W-:Y:S01]  /*4ba0*/  STL.64 [R1+0xf0], R20 ;  /* 0x0000f01401007387 */ /* 0x0005e20000100a00 */
[----:B0-----:R-:W-:-:S02]  /*4bb0*/  LEA R16, P1, R0, R31, 0x1 ;  /* 0x0000001f00107211 */ /* 0x001fc400078208ff */
[----:B-1----:R-:W-:Y:S02]  /*4bc0*/  LEA R14, P2, R2, R31, 0x1 ;  /* 0x0000001f020e7211 */ /* 0x002fe400078408ff */
[----:B------:R-:W-:Y:S02]  /*4bd0*/  CS2R R30, SRZ ;  /* 0x00000000001e7805 */ /* 0x000fe4000001ff00 */
[-C--:B------:R-:W-:Y:S02]  /*4be0*/  LEA.HI.X.SX32 R17, R0, R33.reuse, 0x1, P1 ;  /* 0x0000002100117211 */ /* 0x080fe400008f0eff */
[----:B------:R-:W-:Y:S01]  /*4bf0*/  LEA.HI.X.SX32 R15, R2, R33, 0x1, P2 ;  /* 0x00000021020f7211 */ /* 0x000fe200010f0eff */
[C---:B--2---:R-:W-:Y:S01]  /*4c00*/  IMAD R20, R227.reuse, 0x1e, RZ ;  /* 0x0000001ee3147824 */ /* 0x044fe200078e02ff */
[----:B------:R-:W-:Y:S01]  /*4c10*/  MOV R0, RZ ;  /* 0x000000ff00007202 */ /* 0x000fe20000000f00 */
[----:B------:R-:W-:Y:S01]  /*4c20*/  IMAD.MOV.U32 R2, RZ, RZ, RZ ;  /* 0x000000ffff027224 */ /* 0x000fe200078e00ff */
[----:B------:R-:W-:Y:S01]  /*4c30*/  CS2R R32, SRZ ;  /* 0x0000000000207805 */ /* 0x000fe2000001ff00 */
[----:B------:R0:W-:Y:S04]  /*4c40*/  STL.64 [R1+0xe0], R14 ;  /* 0x0000e00e01007387 */ /* 0x0001e80000100a00 */
[----:B------:R1:W-:Y:S01]  /*4c50*/  STL.64 [R1+0xe8], R16 ;  /* 0x0000e81001007387 */ /* 0x0003e20000100a00 */
[----:B0-----:R-:W-:-:S02]  /*4c60*/  IMAD R15, R227, 0x16, RZ ;  /* 0x00000016e30f7824 */ /* 0x001fc400078e02ff */
[----:B-1----:R-:W-:-:S03]  /*4c70*/  IMAD R17, R227, 0x18, RZ ;  /* 0x00000018e3117824 */ /* 0x002fc600078e02ff */
[----:B------:R-:W-:-:S04]  /*4c80*/  IADD3 RZ, P1, R15, R224, RZ ;  /* 0x000000e00fff7210 */ /* 0x000fc80007f3e0ff */
[-C--:B------:R-:W-:Y:S01]  /*4c90*/  LEA.HI.X.SX32 R239, R5, R225.reuse, 0x1, P1 ;  /* 0x000000e105ef7211 */ /* 0x080fe200008f0eff */
[----:B------:R-:W-:Y:S01]  /*4ca0*/  IMAD R5, R227, 0x11, RZ ;  /* 0x00000011e3057824 */ /* 0x000fe200078e02ff */
[-C--:B------:R-:W-:Y:S02]  /*4cb0*/  IADD3 RZ, P2, R17, R224.reuse, RZ ;  /* 0x000000e011ff7210 */ /* 0x080fe40007f5e0ff */
[-C--:B------:R-:W-:Y:S01]  /*4cc0*/  IADD3 RZ, P1, R220, R224.reuse, RZ ;  /* 0x000000e0dcff7210 */ /* 0x080fe20007f3e0ff */
[----:B------:R-:W-:Y:S01]  /*4cd0*/  STL [R1+0xcc], R239 ;  /* 0x0000ccef01007387 */ /* 0x000fe20000100800 */
[-C--:B------:R-:W-:Y:S01]  /*4ce0*/  LEA.HI.X.SX32 R237, R7, R225.reuse, 0x1, P2 ;  /* 0x000000e107ed7211 */ /* 0x080fe200010f0eff */
[----:B------:R-:W-:Y:S01]  /*4cf0*/  IMAD R7, R227, 0x2e, RZ ;  /* 0x0000002ee3077824 */ /* 0x000fe200078e02ff */
[-C--:B------:R-:W-:Y:S01]  /*4d00*/  LEA.HI.X.SX32 R235, R9, R225.reuse, 0x1, P1 ;  /* 0x000000e109eb7211 */ /* 0x080fe200008f0eff */
[----:B------:R-:W-:Y:S01]  /*4d10*/  IMAD R9, R227, 0x30, RZ ;  /* 0x00000030e3097824 */ /* 0x000fe200078e02ff */
[-C--:B------:R-:W-:Y:S01]  /*4d20*/  IADD3 RZ, P1, R20, R224.reuse, RZ ;  /* 0x000000e014ff7210 */ /* 0x080fe20007f3e0ff */
[----:B------:R-:W-:Y:S01]  /*4d30*/  STL [R1+0xc4], R237 ;  /* 0x0000c4ed01007387 */ /* 0x000fe20000100800 */
[-C--:B------:R-:W-:Y:S01]  /*4d40*/  LEA.HI.X.SX32 R229, R5, R225.reuse, 0x1, P0 ;  /* 0x000000e105e57211 */ /* 0x080fe200000f0eff */
[----:B------:R-:W-:Y:S01]  /*4d50*/  IMAD R5, R227, 0x13, RZ ;  /* 0x00000013e3057824 */ /* 0x000fe200078e02ff */
[----:B------:R-:W-:Y:S01]  /*4d60*/  LEA.HI.X.SX32 R231, R13, R225, 0x1, P1 ;  /* 0x000000e10de77211 */ /* 0x000fe200008f0eff */
[----:B------:R-:W-:Y:S01]  /*4d70*/  STL [R1+0xbc], R235 ;  /* 0x0000bceb01007387 */ /* 0x000fe20000100800 */
[-C--:B------:R-:W-:Y:S01]  /*4d80*/  IADD3 RZ, P1, R7, R224.reuse, RZ ;  /* 0x000000e007ff7210 */ /* 0x080fe20007f3e0ff */
[----:B------:R-:W-:Y:S01]  /*4d90*/  IMAD R7, R227, 0x12, RZ ;  /* 0x00000012e3077824 */ /* 0x000fe200078e02ff */
[----:B------:R-:W-:-:S02]  /*4da0*/  IADD3 RZ, P2, R216, R224, RZ ;  /* 0x000000e0d8ff7210 */ /* 0x000fc40007f5e0ff */
[-C--:B------:R-:W-:Y:S01]  /*4db0*/  IADD3 RZ, P0, R9, R224.reuse, RZ ;  /* 0x000000e009ff7210 */ /* 0x080fe20007f1e0ff */
[----:B------:R-:W-:Y:S01]  /*4dc0*/  IMAD R9, R227, 0x34, RZ ;  /* 0x00000034e3097824 */ /* 0x000fe200078e02ff */
[-C--:B------:R-:W-:Y:S01]  /*4dd0*/  LEA.HI.X.SX32 R223, R7, R225.reuse, 0x1, P6 ;  /* 0x000000e107df7211 */ /* 0x080fe200030f0eff */
[----:B------:R-:W-:Y:S01]  /*4de0*/  IMAD R7, R227, 0x14, RZ ;  /* 0x00000014e3077824 */ /* 0x000fe200078e02ff */
[-C--:B------:R-:W-:Y:S01]  /*4df0*/  LEA.HI.X.SX32 R233, R11, R225.reuse, 0x1, P2 ;  /* 0x000000e10be97211 */ /* 0x080fe200010f0eff */
[----:B------:R-:W-:Y:S01]  /*4e00*/  IMAD R11, R227, 0x32, RZ ;  /* 0x00000032e30b7824 */ /* 0x000fe200078e02ff */
[-C--:B------:R-:W-:Y:S01]  /*4e10*/  LEA.HI.X.SX32 R219, R5, R225.reuse, 0x1, P5 ;  /* 0x000000e105db7211 */ /* 0x080fe200028f0eff */
[----:B------:R-:W-:Y:S01]  /*4e20*/  IMAD R5, R227, 0x15, RZ ;  /* 0x00000015e3057824 */ /* 0x000fe200078e02ff */
[-C--:B------:R-:W-:Y:S01]  /*4e30*/  IADD3 RZ, P5, R9, R224.reuse, RZ ;  /* 0x000000e009ff7210 */ /* 0x080fe20007fbe0ff */
[----:B------:R-:W-:Y:S01]  /*4e40*/  IMAD R9, R227, 0x38, RZ ;  /* 0x00000038e3097824 */ /* 0x000fe200078e02ff */
[-C--:B------:R-:W-:Y:S01]  /*4e50*/  LEA.HI.X.SX32 R23, R7, R225.reuse, 0x1, P4 ;  /* 0x000000e107177211 */ /* 0x080fe200020f0eff */
[----:B------:R-:W-:Y:S01]  /*4e60*/  IMAD R7, R227, 0x3a, RZ ;  /* 0x0000003ae3077824 */ /* 0x000fe200078e02ff */
[-C--:B------:R-:W-:Y:S01]  /*4e70*/  IADD3 RZ, P2, R19, R224.reuse, RZ ;  /* 0x000000e013ff7210 */ /* 0x080fe20007f5e0ff */
[----:B------:R-:W-:Y:S01]  /*4e80*/  STL [R1+0xb4], R233 ;  /* 0x0000b4e901007387 */ /* 0x000fe20000100800 */
[-C--:B------:R-:W-:Y:S01]  /*4e90*/  IADD3 RZ, P6, R11, R224.reuse, RZ ;  /* 0x000000e00bff7210 */ /* 0x080fe20007fde0ff */
[----:B------:R-:W-:Y:S01]  /*4ea0*/  IMAD R11, R227, 0x36, RZ ;  /* 0x00000036e30b7824 */ /* 0x000fe200078e02ff */
[-C--:B------:R-:W-:Y:S01]  /*4eb0*/  LEA.HI.X.SX32 R19, R5, R225.reuse, 0x1, P3 ;  /* 0x000000e105137211 */ /* 0x080fe200018f0eff */
[----:B------:R-:W-:Y:S01]  /*4ec0*/  IMAD R5, R227, 0x17, RZ ;  /* 0x00000017e3057824 */ /* 0x000fe200078e02ff */
[-C--:B------:R-:W-:Y:S01]  /*4ed0*/  IADD3 RZ, P3, R9, R224.reuse, RZ ;  /* 0x000000e009ff7210 */ /* 0x080fe20007f7e0ff */
[----:B------:R-:W-:Y:S01]  /*4ee0*/  IMAD R9, R227, 0x3c, RZ ;  /* 0x0000003ce3097824 */ /* 0x000fe200078e02ff */
[-C--:B------:R-:W-:Y:S01]  /*4ef0*/  LEA.HI.X.SX32 R13, R15, R225.reuse, 0x1, P2 ;  /* 0x000000e10f0d7211 */ /* 0x080fe200010f0eff */
[----:B------:R-:W-:Y:S01]  /*4f00*/  STL [R1+0xac], R231 ;  /* 0x0000ace701007387 */ /* 0x000fe20000100800 */
[-C--:B------:R-:W-:Y:S01]  /*4f10*/  IADD3 RZ, P2, R7, R224.reuse, RZ ;  /* 0x000000e007ff7210 */ /* 0x080fe20007f5e0ff */
[----:B------:R-:W-:Y:S01]  /*4f20*/  IMAD R7, R227, 0x3e, RZ ;  /* 0x0000003ee3077824 */ /* 0x000fe200078e02ff */
[----:B------:R-:W-:Y:S01]  /*4f30*/  IADD3 RZ, P4, R11, R224, RZ ;  /* 0x000000e00bff7210 */ /* 0x000fe20007f9e0ff */
[----:B------:R-:W-:Y:S01]  /*4f40*/  STL [R1+0xa4], R229 ;  /* 0x0000a4e501007387 */ /* 0x000fe20000100800 */
[----:B------:R-:W-:-:S02]  /*4f50*/  LEA.HI.X.SX32 R11, R5, R225, 0x1, P1 ;  /* 0x000000e1050b7211 */ /* 0x000fc400008f0eff */
[-C--:B------:R-:W-:Y:S01]  /*4f60*/  IADD3 RZ, P1, R9, R224.reuse, RZ ;  /* 0x000000e009ff7210 */ /* 0x080fe20007f3e0ff */
[----:B------:R0:W-:Y:S01]  /*4f70*/  STL [R1+0x9c], R223 ;  /* 0x00009cdf01007387 */ /* 0x0001e20000100800 */
[-C--:B------:R-:W-:Y:S02]  /*4f80*/  LEA.HI.X.SX32 R9, R17, R225.reuse, 0x1, P0 ;  /* 0x000000e111097211 */ /* 0x080fe400000f0eff */
[----:B------:R-:W-:Y:S01]  /*4f90*/  IADD3 RZ, P0, R7, R224, RZ ;  /* 0x000000e007ff7210 */ /* 0x000fe20007f1e0ff */
[----:B------:R1:W-:Y:S01]  /*4fa0*/  STL [R1+0x94], R219 ;  /* 0x000094db01007387 */ /* 0x0003e20000100800 */
[----:B------:R-:W-:Y:S02]  /*4fb0*/  MOV R5, 0x3f800000 ;  /* 0x3f80000000057802 */ /* 0x000fe40000000f00 */
[----:B------:R-:W-:Y:S01]  /*4fc0*/  MOV R7, 0x3f800000 ;  /* 0x3f80000000077802 */ /* 0x000fe20000000f00 */
[----:B------:R2:W-:Y:S01]  /*4fd0*/  STL [R1+0x8c], R23 ;  /* 0x00008c1701007387 */ /* 0x0005e20000100800 */
[----:B------:R-:W-:-:S02]  /*4fe0*/  LEA.HI.X.SX32 R221, R220, R225, 0x1, P5 ;  /* 0x000000e1dcdd7211 */ /* 0x000fc400028f0eff */
[-C--:B0-----:R-:W-:Y:S01]  /*4ff0*/  LEA.HI.X.SX32 R223, R222, R225.reuse, 0x1, P6 ;  /* 0x000000e1dedf7211 */ /* 0x081fe200030f0eff */
[----:B------:R0:W-:Y:S01]  /*5000*/  STL [R1+0x84], R19 ;  /* 0x0000841301007387 */ /* 0x0001e20000100800 */
[-C--:B------:R-:W-:Y:S02]  /*5010*/  LEA.HI.X.SX32 R217, R216, R225.reuse, 0x1, P3 ;  /* 0x000000e1d8d97211 */ /* 0x080fe400018f0eff */
[-C--:B-1----:R-:W-:Y:S01]  /*5020*/  LEA.HI.X.SX32 R219, R218, R225.reuse, 0x1, P4 ;  /* 0x000000e1dadb7211 */ /* 0x082fe200020f0eff */
[----:B------:R-:W-:Y:S01]  /*5030*/  STL [R1+0x74], R13 ;  /* 0x0000740d01007387 */ /* 0x000fe20000100800 */
[-C--:B------:R-:W-:Y:S02]  /*5040*/  LEA.HI.X.SX32 R21, R20, R225.reuse, 0x1, P1 ;  /* 0x000000e114157211 */ /* 0x080fe400008f0eff */
[-C--:B--2---:R-:W-:Y:S01]  /*5050*/  LEA.HI.X.SX32 R23, R22, R225.reuse, 0x1, P2 ;  /* 0x000000e116177211 */ /* 0x084fe200010f0eff */
[----:B------:R-:W-:Y:S01]  /*5060*/  STL [R1+0x64], R11 ;  /* 0x0000640b01007387 */ /* 0x000fe20000100800 */
[----:B0-----:R-:W-:-:S03]  /*5070*/  LEA.HI.X.SX32 R19, R18, R225, 0x1, P0 ;  /* 0x000000e112137211 */ /* 0x001fc600000f0eff */
[----:B------:R-:W-:Y:S04]  /*5080*/  STL [R1+0x5c], R9 ;  /* 0x00005c0901007387 */ /* 0x000fe80000100800 */
[----:B------:R-:W-:Y:S04]  /*5090*/  STL [R1+0xdc], R5 ;  /* 0x0000dc0501007387 */ /* 0x000fe80000100800 */
[----:B------:R0:W-:Y:S04]  /*50a0*/  STL [R1+0xd8], R7 ;  /* 0x0000d80701007387 */ /* 0x0001e80000100800 */
[----:B------:R1:W-:Y:S04]  /*50b0*/  STL [R1+0xd4], R6 ;  /* 0x0000d40601007387 */ /* 0x0003e80000100800 */
[----:B------:R2:W-:Y:S01]  /*50c0*/  STL [R1+0xd0], R5 ;  /* 0x0000d00501007387 */ /* 0x0005e20000100800 */
[----:B0-----:R-:W-:-:S02]  /*50d0*/  MOV R7, 0xff800000 ;  /* 0xff80000000077802 */ /* 0x001fc40000000f00 */
[----:B-1----:R-:W-:-:S03]  /*50e0*/  MOV R6, 0xff800000 ;  /* 0xff80000000067802 */ /* 0x002fc60000000f00 */
[----:B------:R0:W-:Y:S01]  /*50f0*/  STL [R1], R7 ;  /* 0x0000000701007387 */ /* 0x0001e20000100800 */
[----:B--2---:R-:W-:-:S03]  /*5100*/  MOV R5, 0xff800000 ;  /* 0xff80000000057802 */ /* 0x004fc60000000f00 */
[----:B------:R1:W-:Y:S04]  /*5110*/  STL [R1+0x8], R6 ;  /* 0x0000080601007387 */ /* 0x0003e80000100800 */
[----:B------:R2:W-:Y:S01]  /*5120*/  STL [R1+0x18], R5 ;  /* 0x0000180501007387 */ /* 0x0005e20000100800 */
[C---:B0-----:R-:W-:Y:S02]  /*5130*/  LOP3.LUT R7, R4.reuse, 0x20, RZ, 0x3c, !PT ;  /* 0x0000002004077812 */ /* 0x041fe400078e3cff */
[----:B-1----:R-:W-:-:S03]  /*5140*/  LOP3.LUT R6, R4, 0x30, RZ, 0x3c, !PT ;  /* 0x0000003004067812 */ /* 0x002fc600078e3cff */
[----:B------:R0:W-:Y:S01]  /*5150*/  STL [R1+0x2f8], R7 ;  /* 0x0002f80701007387 */ /* 0x0001e20000100800 */
[----:B--2---:R-:W-:-:S03]  /*5160*/  LOP3.LUT R5, R4, 0x10, RZ, 0x3c, !PT ;  /* 0x0000001004057812 */ /* 0x004fc600078e3cff */
[----:B------:R1:W-:Y:S01]  /*5170*/  STL [R1+0x2f4], R6 ;  /* 0x0002f40601007387 */ /* 0x0003e20000100800 */
[C---:B------:R-:W-:Y:S02]  /*5180*/  LOP3.LUT R5, R4.reuse, 0x40, RZ, 0x3c, !PT ;  /* 0x0000004004057812 */ /* 0x040fe400078e3cff */
[----:B0-----:R-:W-:-:S03]  /*5190*/  LOP3.LUT R7, R4, 0x50, RZ, 0x3c, !PT ;  /* 0x0000005004077812 */ /* 0x001fc600078e3cff */
[----:B------:R0:W-:Y:S01]  /*51a0*/  STL [R1+0x2f0], R5 ;  /* 0x0002f00501007387 */ /* 0x0001e20000100800 */
[----:B-1----:R-:W-:-:S03]  /*51b0*/  LOP3.LUT R6, R4, 0x60, RZ, 0x3c, !PT ;  /* 0x0000006004067812 */ /* 0x002fc600078e3cff */
[----:B------:R1:W-:Y:S04]  /*51c0*/  STL [R1+0x2ec], R7 ;  /* 0x0002ec0701007387 */ /* 0x0003e80000100800 */
[----:B------:R2:W-:Y:S01]  /*51d0*/  STL [R1+0x2e8], R6 ;  /* 0x0002e80601007387 */ /* 0x0005e20000100800 */
[----:B0-----:R-:W-:Y:S02]  /*51e0*/  LOP3.LUT R5, R4, 0x70, RZ, 0x3c, !PT ;  /* 0x0000007004057812 */ /* 0x001fe400078e3cff */
[----:B-1----:R-:W-:-:S03]  /*51f0*/  LOP3.LUT R7, R3, 0x20, RZ, 0x3c, !PT ;  /* 0x0000002003077812 */ /* 0x002fc600078e3cff */
[----:B------:R0:W-:Y:S01]  /*5200*/  STL [R1+0x2e4], R5 ;  /* 0x0002e40501007387 */ /* 0x0001e20000100800 */
[C---:B--2---:R-:W-:Y:S02]  /*5210*/  LOP3.LUT R6, R3.reuse, 0x40, RZ, 0x3c, !PT ;  /* 0x0000004003067812 */ /* 0x044fe400078e3cff */
[----:B0-----:R-:W-:-:S07]  /*5220*/  LOP3.LUT R5, R3, 0x60, RZ, 0x3c, !PT ;  /* 0x0000006003057812 */ /* 0x001fce00078e3cff */
.L_x_1:
[----:B------:R-:W2:Y:S04]  /*5230*/  LDL.64 R16, [R1+0xc8] ;  /* 0x0000c80001107983 */ /* 0x000ea80000100a00 */
[----:B------:R-:W3:Y:S04]  /*5240*/  LDL.64 R234, [R1+0xc0] ;  /* 0x0000c00001ea7983 */ /* 0x000ee80000100a00 */
[----:B------:R-:W4:Y:S04]  /*5250*/  LDL.64 R240, [R1+0xc8] ;  /* 0x0000c80001f07983 */ /* 0x000f280000100a00 */
[----:B------:R-:W4:Y:S04]  /*5260*/  LDL.64 R246, [R1+0xb8] ;  /* 0x0000b80001f67983 */ /* 0x000f280000100a00 */
[----:B------:R-:W4:Y:S04]  /*5270*/  LDL.64 R236, [R1+0xb8] ;  /* 0x0000b80001ec7983 */ /* 0x000f280000100a00 */
[----:B------:R-:W4:Y:S01]  /*5280*/  LDL.64 R238, [R1+0xc0] ;  /* 0x0000c00001ee7983 */ /* 0x000f220000100a00 */
[----:B------:R-:W-:-:S02]  /*5290*/  SHF.L.U32 R5, R227, 0x2, RZ ;  /* 0x00000002e3057819 */ /* 0x000fc400000006ff */
[----:B-----5:R-:W-:-:S04]  /*52a0*/  LEA R8, P1, R227, R224, 0x3 ;  /* 0x000000e0e3087211 */ /* 0x020fc800078218ff */
[----:B------:R-:W-:Y:S01]  /*52b0*/  LEA.HI.X.SX32 R9, R5, R225, 0x1, P1 ;  /* 0x000000e105097211 */ /* 0x000fe200008f0eff */
[----:B------:R-:W-:-:S04]  /*52c0*/  IMAD.WIDE R14, R2, 0x2, R224 ;  /* 0x00000002020e7825 */ /* 0x000fc800078e02e0 */
[----:B------:R-:W-:Y:S01]  /*52d0*/  IMAD.WIDE R8, R2, 0x2, R8 ;  /* 0x0000000202087825 */ /* 0x000fe200078e0208 */
[----:B------:R0:W4:Y:S04]  /*52e0*/  LDG.E.U16 R197, desc[UR6][R14.64] ;  /* 0x000000060ec57981 */ /* 0x000128000c1e1500 */
[----:B------:R1:W4:Y:S01]  /*52f0*/  LDG.E.U16 R159, desc[UR6][R8.64] ;  /* 0x00000006089f7981 */ /* 0x000322000c1e1500 */
[C---:B------:R-:W-:Y:S01]  /*5300*/  IMAD R10, R227.reuse, 0x18, RZ ;  /* 0x00000018e30a7824 */ /* 0x040fe200078e02ff */
[C---:B------:R-:W-:Y:S01]  /*5310*/  LEA R12, P0, R227.reuse, R224, 0x2 ;  /* 0x000000e0e30c7211 */ /* 0x040fe200078010ff */
[C---:B------:R-:W-:Y:S02]  /*5320*/  IMAD.SHL.U32 R11, R227.reuse, 0x2, RZ ;  /* 0x00000002e30b7824 */ /* 0x040fe400078e00ff */
[----:B0-----:R-:W-:-:S02]  /*5330*/  IMAD R14, R227, 0x1a, RZ ;  /* 0x0000001ae30e7824 */ /* 0x001fc400078e02ff */
[----:B-1----:R-:W-:Y:S01]  /*5340*/  IMAD R9, R227, 0x16, RZ ;  /* 0x00000016e3097824 */ /* 0x002fe200078e02ff */
[----:B------:R-:W-:-:S03]  /*5350*/  LEA.HI.X.SX32 R13, R11, R225, 0x1, P0 ;  /* 0x000000e10b0d7211 */ /* 0x000fc600000f0eff */
[----:B------:R-:W-:Y:S01]  /*5360*/  IMAD.WIDE R12, R2, 0x2, R12 ;  /* 0x00000002020c7825 */ /* 0x000fe200078e020c */
[----:B------:R-:W-:-:S04]  /*5370*/  SHF.L.U32 R8, R227, 0x5, RZ ;  /* 0x00000005e3087819 */ /* 0x000fc800000006ff */
[----:B------:R0:W4:Y:S02]  /*5380*/  LDG.E.U16 R195, desc[UR6][R12.64] ;  /* 0x000000060cc37981 */ /* 0x000124000c1e1500 */
[----:B0-----:R-:W-:-:S04]  /*5390*/  LEA R12, P1, R227, R224, 0x6 ;  /* 0x000000e0e30c7211 */ /* 0x001fc800078230ff */
[----:B------:R-:W-:Y:S02]  /*53a0*/  LEA.HI.X.SX32 R13, R8, R225, 0x1, P1 ;  /* 0x000000e1080d7211 */ /* 0x000fe400008f0eff */
[-C--:B--2---:R-:W-:Y:S02]  /*53b0*/  IADD3 R16, R9, R224.reuse, RZ ;  /* 0x000000e009107210 */ /* 0x084fe40007ffe0ff */
[----:B---3--:R-:W-:-:S03]  /*53c0*/  IADD3 R234, R10, R224, RZ ;  /* 0x000000e00aea7210 */ /* 0x008fc60007ffe0ff */
[----:B------:R0:W-:Y:S01]  /*53d0*/  STL [R1+0xc8], R16 ;  /* 0x0000c81001007387 */ /* 0x0001e20000100800 */
[----:B----4-:R-:W-:Y:S02]  /*53e0*/  MOV R17, R241 ;  /* 0x000000f100117202 */ /* 0x010fe40000000f00 */
[----:B------:R-:W-:Y:S01]  /*53f0*/  IADD3 R246, R14, R224, RZ ;  /* 0x000000e00ef67210 */ /* 0x000fe20007ffe0ff */
[----:B------:R1:W-:Y:S01]  /*5400*/  STL [R1+0xc0], R234 ;  /* 0x0000c0ea01007387 */ /* 0x0003e20000100800 */
[----:B------:R-:W-:Y:S01]  /*5410*/  IMAD.WIDE R166, R2, 0x2, R16 ;  /* 0x0000000202a67825 */ /* 0x000fe200078e0210 */
[----:B------:R-:W-:Y:S02]  /*5420*/  MOV R247, R237 ;  /* 0x000000ed00f77202 */ /* 0x000fe40000000f00 */
[----:B------:R-:W-:Y:S04]  /*5430*/  STL [R1+0xb8], R246 ;  /* 0x0000b8f601007387 */ /* 0x000fe80000100800 */
[----:B0-----:R-:W2:Y:S04]  /*5440*/  LDL.64 R16, [R1+0xb0] ;  /* 0x0000b00001107983 */ /* 0x001ea80000100a00 */
[----:B------:R-:W3:Y:S01]  /*5450*/  LDL.64 R236, [R1+0xa8] ;  /* 0x0000a80001ec7983 */ /* 0x000ee20000100a00 */
[----:B------:R-:W-:-:S03]  /*5460*/  IMAD.MOV.U32 R235, RZ, RZ, R239 ;  /* 0x000000ffffeb7224 */ /* 0x000fc600078e00ef */
[----:B------:R-:W4:Y:S04]  /*5470*/  LDL.64 R250, [R1+0xa0] ;  /* 0x0000a00001fa7983 */ /* 0x000f280000100a00 */
[----:B------:R-:W4:Y:S04]  /*5480*/  LDL.64 R244, [R1+0xb0] ;  /* 0x0000b00001f47983 */ /* 0x000f280000100a00 */
[----:B------:R-:W4:Y:S01]  /*5490*/  LDL.64 R248, [R1+0x98] ;  /* 0x0000980001f87983 */ /* 0x000f220000100a00 */
[----:B------:R-:W-:-:S03]  /*54a0*/  IMAD.WIDE R8, R2, 0x2, R234 ;  /* 0x0000000202087825 */ /* 0x000fc600078e02ea */
[----:B-1----:R-:W4:Y:S04]  /*54b0*/  LDL.64 R234, [R1+0x90] ;  /* 0x0000900001ea7983 */ /* 0x002f280000100a00 */
[----:B------:R-:W4:Y:S01]  /*54c0*/  LDL.64 R14, [R1+0x90] ;  /* 0x00009000010e7983 */ /* 0x000f220000100a00 */
[C---:B------:R-:W-:Y:S02]  /*54d0*/  SHF.L.U32 R7, R227.reuse, 0x3, RZ ;  /* 0x00000003e3077819 */ /* 0x040fe400000006ff */
[----:B------:R-:W-:Y:S01]  /*54e0*/  LEA R6, P2, R227, R224, 0x4 ;  /* 0x000000e0e3067211 */ /* 0x000fe200078420ff */
[----:B------:R0:W4:Y:S03]  /*54f0*/  LDG.E.U16 R158, desc[UR6][R8.64] ;  /* 0x00000006089e7981 */ /* 0x000126000c1e1500 */
[----:B------:R-:W-:Y:S01]  /*5500*/  LEA.HI.X.SX32 R7, R7, R225, 0x1, P2 ;  /* 0x000000e107077211 */ /* 0x000fe200010f0eff */
[----:B------:R-:W-:Y:S01]  /*5510*/  IMAD R190, R227, 0x22, RZ ;  /* 0x00000022e3be7824 */ /* 0x000fe200078e02ff */
[----:B------:R-:W4:Y:S01]  /*5520*/  LDL.64 R242, [R1+0xa8] ;  /* 0x0000a80001f27983 */ /* 0x000f220000100a00 */
[----:B------:R-:W-:-:S03]  /*5530*/  IMAD.WIDE R6, R2, 0x2, R6 ;  /* 0x0000000202067825 */ /* 0x000fc600078e0206 */
[----:B------:R-:W4:Y:S04]  /*5540*/  LDL.64 R240, [R1+0xa0] ;  /* 0x0000a00001f07983 */ /* 0x000f280000100a00 */
[----:B------:R1:W4:Y:S01]  /*5550*/  LDG.E.U16 R5, desc[UR6][R6.64] ;  /* 0x0000000606057981 */ /* 0x000322000c1e1500 */
[C---:B------:R-:W-:Y:S02]  /*5560*/  IMAD R189, R227.reuse, 0x24, RZ ;  /* 0x00000024e3bd7824 */ /* 0x040fe400078e02ff */
[----:B------:R-:W-:Y:S01]  /*5570*/  IMAD.WIDE R12, R2, 0x2, R12 ;  /* 0x00000002020c7825 */ /* 0x000fe200078e020c */
[----:B------:R-:W4:Y:S03]  /*5580*/  LDL.64 R238, [R1+0x98] ;  /* 0x0000980001ee7983 */ /* 0x000f260000100a00 */
[C---:B0-----:R-:W-:Y:S01]  /*5590*/  IMAD R8, R227.reuse, 0x1e, RZ ;  /* 0x0000001ee3087824 */ /* 0x041fe200078e02ff */
[----:B------:R-:W4:Y:S01]  /*55a0*/  LDG.E.U16 R10, desc[UR6][R12.64] ;  /* 0x000000060c0a7981 */ /* 0x000f22000c1e1500 */
[----:B-1----:R-:W-:-:S02]  /*55b0*/  SHF.L.U32 R7, R227, 0x4, RZ ;  /* 0x00000004e3077819 */ /* 0x002fc400000006ff */
[C---:B------:R-:W-:Y:S01]  /*55c0*/  LEA R6, P0, R227.reuse, R224, 0x5 ;  /* 0x000000e0e3067211 */ /* 0x040fe200078028ff */
[----:B------:R-:W-:Y:S01]  /*55d0*/  IMAD R188, R227, 0x26, RZ ;  /* 0x00000026e3bc7824 */ /* 0x000fe200078e02ff */
[----:B------:R-:W4:Y:S02]  /*55e0*/  LDG.E.U16 R166, desc[UR6][R166.64] ;  /* 0x00000006a6a67981 */ /* 0x000f24000c1e1500 */
[----:B------:R-:W-:-:S03]  /*55f0*/  LEA.HI.X.SX32 R7, R7, R225, 0x1, P0 ;  /* 0x000000e107077211 */ /* 0x000fc600000f0eff */
[----:B------:R-:W-:-:S06]  /*5600*/  IMAD.WIDE R6, R2, 0x2, R6 ;  /* 0x0000000202067825 */ /* 0x000fcc00078e0206 */
[----:B------:R0:W4:Y:S02]  /*5610*/  LDG.E.U16 R6, desc[UR6][R6.64] ;  /* 0x0000000606067981 */ /* 0x000124000c1e1500 */
[----:B0-----:R-:W-:-:S05]  /*5620*/  IMAD R7, R227, 0x1c, RZ ;  /* 0x0000001ce3077824 */ /* 0x001fca00078e02ff */
[----:B--2---:R-:W-:Y:S01]  /*5630*/  IADD3 R16, R7, R224, RZ ;  /* 0x000000e007107210 */ /* 0x004fe20007ffe0ff */
[----:B---3--:R-:W-:-:S04]  /*5640*/  IMAD.IADD R236, R8, 0x1, R224 ;  /* 0x0000000108ec7824 */ /* 0x008fc800078e02e0 */
[----:B------:R0:W-:Y:S01]  /*5650*/  STL [R1+0xb0], R16 ;  /* 0x0000b01001007387 */ /* 0x0001e20000100800 */
[----:B----4-:R-:W-:-:S03]  /*5660*/  IADD3 R250, R190, R224, RZ ;  /* 0x000000e0befa7210 */ /* 0x010fc60007ffe0ff */
[----:B------:R1:W-:Y:S01]  /*5670*/  STL [R1+0xa8], R236 ;  /* 0x0000a8ec01007387 */ /* 0x0003e20000100800 */
[----:B------:R-:W-:Y:S02]  /*5680*/  MOV R17, R245 ;  /* 0x000000f500117202 */ /* 0x000fe40000000f00 */
[----:B------:R-:W-:Y:S01]  /*5690*/  IADD3 R248, R189, R224, RZ ;  /* 0x000000e0bdf87210 */ /* 0x000fe20007ffe0ff */
[----:B------:R-:W-:Y:S01]  /*56a0*/  STL [R1+0xa0], R250 ;  /* 0x0000a0fa01007387 */ /* 0x000fe20000100800 */
[----:B------:R-:W-:-:S03]  /*56b0*/  IMAD.WIDE R12, R2, 0x2, R16 ;  /* 0x00000002020c7825 */ /* 0x000fc600078e0210 */
[----:B------:R-:W-:Y:S04]  /*56c0*/  STL [R1+0x98], R248 ;  /* 0x000098f801007387 */ /* 0x000fe80000100800 */
[----:B0-----:R-:W2:Y:S01]  /*56d0*/  LDL.64 R16, [R1+0x60] ;  /* 0x0000600001107983 */ /* 0x001ea20000100a00 */
[----:B------:R-:W-:-:S03]  /*56e0*/  MOV R15, R235 ;  /* 0x000000eb000f7202 */ /* 0x000fc60000000f00 */
[----:B------:R-:W3:Y:S01]  /*56f0*/  LDL.64 R234, [R1+0x58] ;  /* 0x0000580001ea7983 */ /* 0x000ee20000100a00 */
[----:B------:R-:W-:Y:S02]  /*5700*/  IADD3 R14, R188, R224, RZ ;  /* 0x000000e0bc0e7210 */ /* 0x000fe40007ffe0ff */
[----:B------:R-:W-:Y:S01]  /*5710*/  MOV R237, R243 ;  /* 0x000000f300ed7202 */ /* 0x000fe20000000f00 */
[C---:B------:R-:W-:Y:S02]  /*5720*/  IMAD.WIDE R154, R2.reuse, 0x2, R246 ;  /* 0x00000002029a7825 */ /* 0x040fe400078e02f6 */
[----:B------:R0:W-:Y:S01]  /*5730*/  STL [R1+0x90], R14 ;  /* 0x0000900e01007387 */ /* 0x0001e20000100800 */
[----:B------:R-:W-:Y:S01]  /*5740*/  MOV R251, R241 ;  /* 0x000000f100fb7202 */ /* 0x000fe20000000f00 */
[----:B------:R-:W-:Y:S02]  /*5750*/  IMAD.WIDE R8, R2, 0x2, R236 ;  /* 0x0000000202087825 */ /* 0x000fe400078e02ec */
[----:B------:R-:W4:Y:S04]  /*5760*/  LDL.64 R240, [R1+0x88] ;  /* 0x0000880001f07983 */ /* 0x000f280000100a00 */
[----:B-1----:R-:W4:Y:S01]  /*5770*/  LDL.64 R236, [R1+0x70] ;  /* 0x0000700001ec7983 */ /* 0x002f220000100a00 */
[----:B------:R-:W-:-:S03]  /*5780*/  MOV R249, R239 ;  /* 0x000000ef00f97202 */ /* 0x000fc60000000f00 */
[----:B------:R-:W4:Y:S04]  /*5790*/  LDL.64 R238, [R1+0x80] ;  /* 0x0000800001ee7983 */ /* 0x000f280000100a00 */
[----:B------:R-:W4:Y:S04]  /*57a0*/  LDL.64 R242, [R1+0x70] ;  /* 0x0000700001f27983 */ /* 0x000f280000100a00 */
[----:B------:R-:W4:Y:S04]  /*57b0*/  LDL.64 R246, [R1+0x88] ;  /* 0x0000880001f67983 */ /* 0x000f280000100a00 */
[----:B------:R-:W4:Y:S01]  /*57c0*/  LDL.64 R244, [R1+0x80] ;  /* 0x0000800001f47983 */ /* 0x000f220000100a00 */
[----:B------:R-:W-:-:S02]  /*57d0*/  IMAD R18, R227, 0x28, RZ ;  /* 0x00000028e3127824 */ /* 0x000fc400078e02ff */
[C---:B------:R-:W-:Y:S01]  /*57e0*/  IMAD R201, R227.reuse, 0x2a, RZ ;  /* 0x0000002ae3c97824 */ /* 0x040fe200078e02ff */
[----:B------:R1:W4:Y:S01]  /*57f0*/  LDG.E.U16 R154, desc[UR6][R154.64] ;  /* 0x000000069a9a7981 */ /* 0x000322000c1e1500 */
[C---:B------:R-:W-:Y:S02]  /*5800*/  IMAD R206, R227.reuse, 0x2e, RZ ;  /* 0x0000002ee3ce7824 */ /* 0x040fe400078e02ff */
[----:B------:R-:W-:Y:S01]  /*5810*/  IMAD R200, R227, 0x30, RZ ;  /* 0x00000030e3c87824 */ /* 0x000fe200078e02ff */
[----:B------:R-:W4:Y:S01]  /*5820*/  LDG.E.U16 R13, desc[UR6][R12.64] ;  /* 0x000000060c0d7981 */ /* 0x000f22000c1e1500 */
[----:B0-----:R-:W-:-:S03]  /*5830*/  IMAD.WIDE R14, R2, 0x2, R14 ;  /* 0x00000002020e7825 */ /* 0x001fc600078e020e */
[----:B------:R-:W4:Y:S04]  /*5840*/  LDG.E.U16 R9, desc[UR6][R8.64] ;  /* 0x0000000608097981 */ /* 0x000f28000c1e1500 */
[----:B--2---:R-:W2:Y:S04]  /*5850*/  LDL.64 R16, [R1+0x60] ;  /* 0x0000600001107983 */ /* 0x004ea80000100a00 */
[----:B---3--:R-:W3:Y:S01]  /*5860*/  LDL.64 R234, [R1+0x58] ;  /* 0x0000580001ea7983 */ /* 0x008ee20000100a00 */
[C---:B-1----:R-:W-:Y:S02]  /*5870*/  IMAD R155, R227.reuse, 0x2c, RZ ;  /* 0x0000002ce39b7824 */ /* 0x042fe400078e02ff */
[C---:B------:R-:W-:Y:S01]  /*5880*/  IMAD R204, R227.reuse, 0x36, RZ ;  /* 0x00000036e3cc7824 */ /* 0x040fe200078e02ff */
[----:B------:R-:W3:Y:S01]  /*5890*/  LDG.E.U16 R165, desc[UR6][R14.64] ;  /* 0x000000060ea57981 */ /* 0x000ee2000c1e1500 */
[----:B------:R-:W-:Y:S01]  /*58a0*/  IMAD R199, R227, 0x38, RZ ;  /* 0x00000038e3c77824 */ /* 0x000fe200078e02ff */
[----:B----4-:R-:W-:-:S02]  /*58b0*/  IADD3 R240, R18, R224, RZ ;  /* 0x000000e012f07210 */ /* 0x010fc40007ffe0ff */
[-C--:B------:R-:W-:Y:S02]  /*58c0*/  IADD3 R236, R155, R224.reuse, RZ ;  /* 0x000000e09bec7210 */ /* 0x080fe40007ffe0ff */
[----:B------:R-:W-:Y:S01]  /*58d0*/  IADD3 R238, R201, R224, RZ ;  /* 0x000000e0c9ee7210 */ /* 0x000fe20007ffe0ff */
[----:B------:R-:W-:Y:S01]  /*58e0*/  STL [R1+0x88], R240 ;  /* 0x000088f001007387 */ /* 0x000fe20000100800 */
[C---:B------:R-:W-:Y:S01]  /*58f0*/  IMAD R198, R227.reuse, 0x3a, RZ ;  /* 0x0000003ae3c67824 */ /* 0x040fe200078e02ff */
[----:B------:R-:W-:Y:S02]  /*5900*/  MOV R237, R243 ;  /* 0x000000f300ed7202 */ /* 0x000fe40000000f00 */
[----:B------:R-:W-:Y:S01]  /*5910*/  STL [R1+0x80], R238 ;  /* 0x000080ee01007387 */ /* 0x000fe20000100800 */
[----:B------:R-:W-:-:S03]  /*5920*/  IMAD R205, R227, 0x34, RZ ;  /* 0x00000034e3cd7824 */ /* 0x000fc600078e02ff */
[----:B------:R-:W-:Y:S01]  /*5930*/  STL [R1+0x70], R236 ;  /* 0x000070ec01007387 */ /* 0x000fe20000100800 */
[----:B------:R-:W-:Y:S01]  /*5940*/  IMAD.MOV.U32 R241, RZ, RZ, R247 ;  /* 0x000000fffff17224 */ /* 0x000fe200078e00f7 */
[-C--:B------:R-:W-:Y:S01]  /*5950*/  IADD3 R218, R204, R224.reuse, RZ ;  /* 0x000000e0ccda7210 */ /* 0x080fe20007ffe0ff */
[----:B------:R-:W-:Y:S01]  /*5960*/  IMAD.WIDE R160, R2, 0x2, R236 ;  /* 0x0000000202a07825 */ /* 0x000fe200078e02ec */
[----:B------:R-:W-:Y:S02]  /*5970*/  MOV R239, R245 ;  /* 0x000000f500ef7202 */ /* 0x000fe40000000f00 */
[-C--:B------:R-:W-:Y:S02]  /*5980*/  IADD3 R216, R199, R224.reuse, RZ ;  /* 0x000000e0c7d87210 */ /* 0x080fe40007ffe0ff */
[-C--:B------:R-:W-:Y:S01]  /*5990*/  IADD3 R22, R198, R224.reuse, RZ ;  /* 0x000000e0c6167210 */ /* 0x080fe20007ffe0ff */
[----:B------:R-:W-:Y:S01]  /*59a0*/  IMAD.WIDE R156, R2, 0x2, R240 ;  /* 0x00000002029c7825 */ /* 0x000fe200078e02f0 */
[----:B------:R0:W4:Y:S01]  /*59b0*/  LDG.E.U16 R12, desc[UR6][R160.64] ;  /* 0x00000006a00c7981 */ /* 0x000122000c1e1500 */
[----:B------:R-:W-:-:S02]  /*59c0*/  IADD3 R220, R205, R224, RZ ;  /* 0x000000e0cddc7210 */ /* 0x000fc40007ffe0ff */
[C---:B------:R-:W-:Y:S02]  /*59d0*/  IMAD.WIDE R152, R2.reuse, 0x2, R238 ;  /* 0x0000000202987825 */ /* 0x040fe400078e02ee */
[----:B------:R-:W4:Y:S02]  /*59e0*/  LDG.E.U16 R157, desc[UR6][R156.64] ;  /* 0x000000069c9d7981 */ /* 0x000f24000c1e1500 */
[----:B------:R-:W-:Y:S02]  /*59f0*/  IMAD R191, R227, 0x32, RZ ;  /* 0x00000032e3bf7824 */ /* 0x000fe400078e02ff */
[C---:B0-----:R-:W-:Y:S01]  /*5a00*/  IMAD.WIDE R160, R2.reuse, 0x2, R218 ;  /* 0x0000000202a07825 */ /* 0x041fe200078e02da */
[----:B------:R-:W4:Y:S03]  /*5a10*/  LDG.E.U16 R153, desc[UR6][R152.64] ;  /* 0x0000000698997981 */ /* 0x000f26000c1e1500 */
[C---:B------:R-:W-:Y:S01]  /*5a20*/  IMAD.WIDE R168, R2.reuse, 0x2, R248 ;  /* 0x0000000202a87825 */ /* 0x040fe200078e02f8 */
[----:B------:R0:W4:Y:S03]  /*5a30*/  LDG.E.U16 R164, desc[UR6][R160.64] ;  /* 0x00000006a0a47981 */ /* 0x000126000c1e1500 */
[----:B------:R-:W-:Y:S01]  /*5a40*/  IMAD.WIDE R162, R2, 0x2, R220 ;  /* 0x0000000202a27825 */ /* 0x000fe200078e02dc */
[----:B------:R-:W-:Y:S01]  /*5a50*/  IADD3 R222, R191, R224, RZ ;  /* 0x000000e0bfde7210 */ /* 0x000fe20007ffe0ff */
[----:B------:R1:W4:Y:S02]  /*5a60*/  LDG.E.U16 R168, desc[UR6][R168.64] ;  /* 0x00000006a8a87981 */ /* 0x000324000c1e1500 */
[----:B------:R-:W-:-:S02]  /*5a70*/  IMAD R202, R227, 0x3c, RZ ;  /* 0x0000003ce3ca7824 */ /* 0x000fc400078e02ff */
[----:B------:R1:W4:Y:S01]  /*5a80*/  LDG.E.U16 R167, desc[UR6][R162.64] ;  /* 0x00000006a2a77981 */ /* 0x000322000c1e1500 */
[----:B0-----:R-:W-:Y:S02]  /*5a90*/  IMAD R160, R227, 0x42, RZ ;  /* 0x00000042e3a07824 */ /* 0x001fe400078e02ff */
[----:B------:R-:W-:-:S03]  /*5aa0*/  IMAD.WIDE R170, R2, 0x2, R222 ;  /* 0x0000000202aa7825 */ /* 0x000fc600078e02de */
[-C--:B------:R-:W-:Y:S01]  /*5ab0*/  IADD3 R160, P0, R160, R224.reuse, RZ ;  /* 0x000000e0a0a07210 */ /* 0x080fe20007f1e0ff */
[----:B-1----:R-:W-:Y:S01]  /*5ac0*/  IMAD R169, R227, 0x25, RZ ;  /* 0x00000025e3a97824 */ /* 0x002fe200078e02ff */
[-C--:B------:R-:W-:Y:S01]  /*5ad0*/  IADD3 R20, R202, R224.reuse, RZ ;  /* 0x000000e0ca147210 */ /* 0x080fe20007ffe0ff */
[----:B------:R0:W4:Y:S01]  /*5ae0*/  LDG.E.U16 R173, desc[UR6][R170.64] ;  /* 0x00000006aaad7981 */ /* 0x000122000c1e1500 */
[----:B------:R-:W-:-:S04]  /*5af0*/  IADD3 R162, P3, R11, R224, RZ ;  /* 0x000000e00ba27210 */ /* 0x000fc80007f7e0ff */
[----:B------:R-:W-:Y:S01]  /*5b00*/  LEA.HI.X.SX32 R163, R227, R225, 0x1, P3 ;  /* 0x000000e1e3a37211 */ /* 0x000fe200018f0eff */
[----:B0-----:R-:W-:-:S04]  /*5b10*/  IMAD.WIDE R170, R2, 0x2, R20 ;  /* 0x0000000202aa7825 */ /* 0x001fc800078e0214 */
[----:B------:R-:W-:Y:S01]  /*5b20*/  IMAD.WIDE R162, R2, 0x2, R162 ;  /* 0x0000000202a27825 */ /* 0x000fe200078e02a2 */
[----:B------:R0:W4:Y:S03]  /*5b30*/  LDG.E.U16 R11, desc[UR6][R170.64] ;  /* 0x00000006aa0b7981 */ /* 0x000126000c1e1500 */
[C---:B------:R-:W-:Y:S01]  /*5b40*/  IMAD R178, R227.reuse, 0x56, RZ ;  /* 0x00000056e3b27824 */ /* 0x040fe200078e02ff */
[----:B------:R1:W4:Y:S01]  /*5b50*/  LDG.E.U16 R196, desc[UR6][R162.64] ;  /* 0x00000006a2c47981 */ /* 0x000322000c1e1500 */
[C---:B------:R-:W-:Y:S02]  /*5b60*/  IMAD R176, R227.reuse, 0x58, RZ ;  /* 0x00000058e3b07824 */ /* 0x040fe400078e02ff */
[C---:B0-----:R-:W-:Y:S02]  /*5b70*/  IMAD R170, R227.reuse, 0x52, RZ ;  /* 0x00000052e3aa7824 */ /* 0x041fe400078e02ff */
[----:B-1----:R-:W-:-:S02]  /*5b80*/  IMAD R162, R227, 0x31, RZ ;  /* 0x00000031e3a27824 */ /* 0x002fc400078e02ff */
[----:B------:R-:W-:-:S04]  /*5b90*/  IMAD.WIDE R174, R2, 0x2, R250 ;  /* 0x0000000202ae7825 */ /* 0x000fc800078e02fa */
[C---:B------:R-:W-:Y:S02]  /*5ba0*/  IMAD R180, R227.reuse, 0x72, RZ ;  /* 0x00000072e3b47824 */ /* 0x040fe400078e02ff */
[C---:B------:R-:W-:Y:S01]  /*5bb0*/  IMAD R182, R227.reuse, 0x3d, RZ ;  /* 0x0000003de3b67824 */ /* 0x040fe200078e02ff */
[----:B------:R0:W4:Y:S02]  /*5bc0*/  LDG.E.U16 R174, desc[UR6][R174.64] ;  /* 0x00000006aeae7981 */ /* 0x000124000c1e1500 */
[C---:B0-----:R-:W-:Y:S02]  /*5bd0*/  IMAD R175, R227.reuse, 0x39, RZ ;  /* 0x00000039e3af7824 */ /* 0x041fe400078e02ff */
[C---:B------:R-:W-:Y:S02]  /*5be0*/  IMAD R187, R227.reuse, 0xa, RZ ;  /* 0x0000000ae3bb7824 */ /* 0x040fe400078e02ff */
[C---:B------:R-:W-:Y:S02]  /*5bf0*/  IMAD R186, R227.reuse, 0x9, RZ ;  /* 0x00000009e3ba7824 */ /* 0x040fe400078e02ff */
[----:B------:R-:W-:Y:S01]  /*5c00*/  IMAD R192, R227, 0x4c, RZ ;  /* 0x0000004ce3c07824 */ /* 0x000fe200078e02ff */
[----:B--2---:R-:W-:Y:S01]  /*5c10*/  IADD3 R16, R206, R224, RZ ;  /* 0x000000e0ce107210 */ /* 0x004fe20007ffe0ff */
[----:B---3--:R-:W-:-:S04]  /*5c20*/  IMAD.IADD R234, R200, 0x1, R224 ;  /* 0x00000001c8ea7824 */ /* 0x008fc800078e02e0 */
[----:B------:R0:W-:Y:S01]  /*5c30*/  STL [R1+0x60], R16 ;  /* 0x0000601001007387 */ /* 0x0001e20000100800 */
[----:B------:R-:W-:-:S05]  /*5c40*/  IMAD.WIDE R14, R2, 0x2, R234 ;  /* 0x00000002020e7825 */ /* 0x000fca00078e02ea */
[----:B------:R1:W2:Y:S01]  /*5c50*/  LDG.E.U16 R7, desc[UR6][R14.64] ;  /* 0x000000060e077981 */ /* 0x0002a2000c1e1500 */
[----:B0-----:R-:W-:-:S05]  /*5c60*/  IMAD.WIDE R16, R2, 0x2, R16 ;  /* 0x0000000202107825 */ /* 0x001fca00078e0210 */
[----:B------:R0:W3:Y:S01]  /*5c70*/  LDG.E.U16 R8, desc[UR6][R16.64] ;  /* 0x0000000610087981 */ /* 0x0000e2000c1e1500 */
[----:B-1----:R-:W-:-:S05]  /*5c80*/  IMAD.WIDE R14, R2, 0x2, R22 ;  /* 0x00000002020e7825 */ /* 0x002fca00078e0216 */
[----:B------:R1:W3:Y:S01]  /*5c90*/  LDG.E.U16 R152, desc[UR6][R14.64] ;  /* 0x000000060e987981 */ /* 0x0002e2000c1e1500 */
[----:B0-----:R-:W-:-:S05]  /*5ca0*/  IMAD.WIDE R16, R2, 0x2, R216 ;  /* 0x0000000202107825 */ /* 0x001fca00078e02d8 */
[----:B------:R0:W3:Y:S01]  /*5cb0*/  LDG.E.U16 R156, desc[UR6][R16.64] ;  /* 0x00000006109c7981 */ /* 0x0000e2000c1e1500 */
[C---:B-1----:R-:W-:Y:S02]  /*5cc0*/  IMAD R14, R227.reuse, 0x4a, RZ ;  /* 0x0000004ae30e7824 */ /* 0x042fe400078e02ff */
[C---:B------:R-:W-:Y:S02]  /*5cd0*/  IMAD R15, R227.reuse, 0x21, RZ ;  /* 0x00000021e30f7824 */ /* 0x040fe400078e02ff */
[C---:B0-----:R-:W-:Y:S02]  /*5ce0*/  IMAD R16, R227.reuse, 0x46, RZ ;  /* 0x00000046e3107824 */ /* 0x041fe400078e02ff */
[----:B------:R-:W-:Y:S01]  /*5cf0*/  IMAD R17, R227, 0x23, RZ ;  /* 0x00000023e3117824 */ /* 0x000fe200078e02ff */
[-C--:B------:R-:W-:Y:S02]  /*5d00*/  IADD3 R14, P2, R14, R224.reuse, RZ ;  /* 0x000000e00e0e7210 */ /* 0x080fe40007f5e0ff */
[----:B------:R-:W-:-:S02]  /*5d10*/  IADD3 R16, P1, R16, R224, RZ ;  /* 0x000000e010107210 */ /* 0x000fc40007f3e0ff */
[-C--:B------:R-:W-:Y:S02]  /*5d20*/  LEA.HI.X.SX32 R161, R15, R225.reuse, 0x1, P0 ;  /* 0x000000e10fa17211 */ /* 0x080fe400000f0eff */
[-C--:B------:R-:W-:Y:S02]  /*5d30*/  LEA.HI.X.SX32 R17, R17, R225.reuse, 0x1, P1 ;  /* 0x000000e111117211 */ /* 0x080fe400008f0eff */
[----:B------:R-:W-:Y:S01]  /*5d40*/  LEA.HI.X.SX32 R15, R169, R225, 0x1, P2 ;  /* 0x000000e1a90f7211 */ /* 0x000fe200010f0eff */
[----:B------:R-:W-:-:S04]  /*5d50*/  IMAD.WIDE R160, R2, 0x2, R160 ;  /* 0x0000000202a07825 */ /* 0x000fc800078e02a0 */
[C---:B------:R-:W-:Y:S01]  /*5d60*/  IMAD.WIDE R16, R2.reuse, 0x2, R16 ;  /* 0x0000000202107825 */ /* 0x040fe200078e0210 */
[----:B------:R0:W3:Y:S03]  /*5d70*/  LDG.E.U16 R172, desc[UR6][R160.64] ;  /* 0x00000006a0ac7981 */ /* 0x0000e6000c1e1500 */
[----:B------:R-:W-:Y:S01]  /*5d80*/  IMAD.WIDE R14, R2, 0x2, R14 ;  /* 0x00000002020e7825 */ /* 0x000fe200078e020e */
[----:B------:R1:W3:Y:S01]  /*5d90*/  LDG.E.U16 R163, desc[UR6][R16.64] ;  /* 0x0000000610a37981 */ /* 0x0002e2000c1e1500 */
[-C--:B------:R-:W-:Y:S02]  /*5da0*/  IADD3 R170, P0, R170, R224.reuse, RZ ;  /* 0x000000e0aaaa7210 */ /* 0x080fe40007f1e0ff */
[C---:B0-----:R-:W-:Y:S01]  /*5db0*/  IMAD R160, R227.reuse, 0x5a, RZ ;  /* 0x0000005ae3a07824 */ /* 0x041fe200078e02ff */
[----:B------:R0:W3:Y:S01]  /*5dc0*/  LDG.E.U16 R17, desc[UR6][R14.64] ;  /* 0x000000060e117981 */ /* 0x0000e2000c1e1500 */
[C---:B------:R-:W-:Y:S01]  /*5dd0*/  IMAD R161, R227.reuse, 0x2b, RZ ;  /* 0x0000002be3a17824 */ /* 0x040fe200078e02ff */
[-C--:B------:R-:W-:Y:S01]  /*5de0*/  IADD3 R178, P1, R178, R224.reuse, RZ ;  /* 0x000000e0b2b27210 */ /* 0x080fe20007f3e0ff */
[C---:B-1----:R-:W-:Y:S01]  /*5df0*/  IMAD R16, R227.reuse, 0x2d, RZ ;  /* 0x0000002de3107824 */ /* 0x042fe200078e02ff */
[----:B------:R-:W-:Y:S01]  /*5e00*/  IADD3 R160, P3, R160, R224, RZ ;  /* 0x000000e0a0a07210 */ /* 0x000fe20007f7e0ff */
[----:B0-----:R-:W-:-:S02]  /*5e10*/  IMAD R14, R227, 0x62, RZ ;  /* 0x00000062e30e7824 */ /* 0x001fc400078e02ff */
[----:B------:R-:W-:Y:S01]  /*5e20*/  IMAD R15, R227, 0x29, RZ ;  /* 0x00000029e30f7824 */ /* 0x000fe200078e02ff */
[-C--:B------:R-:W-:Y:S02]  /*5e30*/  IADD3 R176, P2, R176, R224.reuse, RZ ;  /* 0x000000e0b0b07210 */ /* 0x080fe40007f5e0ff */
[----:B------:R-:W-:Y:S02]  /*5e40*/  IADD3 R14, P4, R14, R224, RZ ;  /* 0x000000e00e0e7210 */ /* 0x000fe40007f9e0ff */
[-C--:B------:R-:W-:Y:S02]  /*5e50*/  LEA.HI.X.SX32 R171, R15, R225.reuse, 0x1, P0 ;  /* 0x000000e10fab7211 */ /* 0x080fe400000f0eff */
[-C--:B------:R-:W-:Y:S02]  /*5e60*/  LEA.HI.X.SX32 R179, R161, R225.reuse, 0x1, P1 ;  /* 0x000000e1a1b37211 */ /* 0x080fe400008f0eff */
[-C--:B------:R-:W-:Y:S02]  /*5e70*/  LEA.HI.X.SX32 R161, R16, R225.reuse, 0x1, P3 ;  /* 0x000000e110a17211 */ /* 0x080fe400018f0eff */
[-C--:B------:R-:W-:Y:S01]  /*5e80*/  LEA.HI.X.SX32 R15, R162, R225.reuse, 0x1, P4 ;  /* 0x000000e1a20f7211 */ /* 0x080fe200020f0eff */
[----:B------:R-:W-:Y:S01]  /*5e90*/  IMAD.WIDE R170, R2, 0x2, R170 ;  /* 0x0000000202aa7825 */ /* 0x000fe200078e02aa */
[----:B------:R-:W-:-:S03]  /*5ea0*/  LEA.HI.X.SX32 R177, R155, R225, 0x1, P2 ;  /* 0x000000e19bb17211 */ /* 0x000fc600010f0eff */
[C---:B------:R-:W-:Y:S02]  /*5eb0*/  IMAD.WIDE R160, R2.reuse, 0x2, R160 ;  /* 0x0000000202a07825 */ /* 0x040fe400078e02a0 */
[----:B------:R-:W3:Y:S02]  /*5ec0*/  LDG.E.U16 R171, desc[UR6][R170.64] ;  /* 0x00000006aaab7981 */ /* 0x000ee4000c1e1500 */
[C---:B------:R-:W-:Y:S02]  /*5ed0*/  IMAD.WIDE R14, R2.reuse, 0x2, R14 ;  /* 0x00000002020e7825 */ /* 0x040fe400078e020e */
[----:B------:R0:W3:Y:S02]  /*5ee0*/  LDG.E.U16 R16, desc[UR6][R160.64] ;  /* 0x00000006a0107981 */ /* 0x0000e4000c1e1500 */
[----:B------:R-:W-:-:S04]  /*5ef0*/  IMAD.WIDE R178, R2, 0x2, R178 ;  /* 0x0000000202b27825 */ /* 0x000fc800078e02b2 */
[----:B------:R-:W-:Y:S01]  /*5f00*/  IMAD.WIDE R176, R2, 0x2, R176 ;  /* 0x0000000202b07825 */ /* 0x000fe200078e02b0 */
[----:B------:R1:W3:Y:S03]  /*5f10*/  LDG.E.U16 R170, desc[UR6][R14.64] ;  /* 0x000000060eaa7981 */ /* 0x0002e6000c1e1500 */
[C---:B0-----:R-:W-:Y:S01]  /*5f20*/  IMAD R160, R227.reuse, 0x66, RZ ;  /* 0x00000066e3a07824 */ /* 0x041fe200078e02ff */
[----:B------:R0:W3:Y:S01]  /*5f30*/  LDG.E.U16 R162, desc[UR6][R178.64] ;  /* 0x00000006b2a27981 */ /* 0x0000e2000c1e1500 */
[----:B------:R-:W-:-:S03]  /*5f40*/  IMAD R169, R227, 0x35, RZ ;  /* 0x00000035e3a97824 */ /* 0x000fc600078e02ff */
[----:B------:R4:W3:Y:S01]  /*5f50*/  LDG.E.U16 R155, desc[UR6][R176.64] ;  /* 0x00000006b09b7981 */ /* 0x0008e2000c1e1500 */
[C---:B-1----:R-:W-:Y:S01]  /*5f60*/  IMAD R14, R227.reuse, 0x6a, RZ ;  /* 0x0000006ae30e7824 */ /* 0x042fe200078e02ff */
[-C--:B------:R-:W-:Y:S01]  /*5f70*/  IADD3 R160, P0, R160, R224.reuse, RZ ;  /* 0x000000e0a0a07210 */ /* 0x080fe20007f1e0ff */
[C---:B------:R-:W-:Y:S02]  /*5f80*/  IMAD R15, R227.reuse, 0x33, RZ ;  /* 0x00000033e30f7824 */ /* 0x040fe400078e02ff */
[C---:B0-----:R-:W-:Y:S01]  /*5f90*/  IMAD R178, R227.reuse, 0x76, RZ ;  /* 0x00000076e3b27824 */ /* 0x041fe200078e02ff */
[----:B------:R-:W-:Y:S01]  /*5fa0*/  IADD3 R14, P1, R14, R224, RZ ;  /* 0x000000e00e0e7210 */ /* 0x000fe20007f3e0ff */
[----:B----4-:R-:W-:-:S03]  /*5fb0*/  IMAD R176, R227, 0x7a, RZ ;  /* 0x0000007ae3b07824 */ /* 0x010fc600078e02ff */
[-C--:B------:R-:W-:Y:S01]  /*5fc0*/  IADD3 R178, P3, R178, R224.reuse, RZ ;  /* 0x000000e0b2b27210 */ /* 0x080fe20007f7e0ff */
[----:B------:R-:W-:Y:S01]  /*5fd0*/  IMAD R177, R227, 0x3b, RZ ;  /* 0x0000003be3b17824 */ /* 0x000fe200078e02ff */
[-C--:B------:R-:W-:Y:S02]  /*5fe0*/  LEA.HI.X.SX32 R161, R15, R225.reuse, 0x1, P0 ;  /* 0x000000e10fa17211 */ /* 0x080fe400000f0eff */
[-C--:B------:R-:W-:Y:S02]  /*5ff0*/  IADD3 R176, P4, R176, R224.reuse, RZ ;  /* 0x000000e0b0b07210 */ /* 0x080fe40007f9e0ff */
[----:B------:R-:W-:Y:S02]  /*6000*/  IADD3 R180, P2, R180, R224, RZ ;  /* 0x000000e0b4b47210 */ /* 0x000fe40007f5e0ff */
[-C--:B------:R-:W-:Y:S02]  /*6010*/  LEA.HI.X.SX32 R15, R169, R225.reuse, 0x1, P1 ;  /* 0x000000e1a90f7211 */ /* 0x080fe400008f0eff */
[----:B------:R-:W-:-:S02]  /*6020*/  LEA.HI.X.SX32 R179, R177, R225, 0x1, P3 ;  /* 0x000000e1b1b37211 */ /* 0x000fc400018f0eff */
[-C--:B------:R-:W-:Y:S01]  /*6030*/  LEA.HI.X.SX32 R177, R182, R225.reuse, 0x1, P4 ;  /* 0x000000e1b6b17211 */ /* 0x080fe200020f0eff */
[----:B------:R-:W-:Y:S01]  /*6040*/  IMAD.WIDE R14, R2, 0x2, R14 ;  /* 0x00000002020e7825 */ /* 0x000fe200078e020e */
[----:B------:R-:W-:-:S03]  /*6050*/  LEA.HI.X.SX32 R181, R175, R225, 0x1, P2 ;  /* 0x000000e1afb57211 */ /* 0x000fc600010f0eff */
[C---:B------:R-:W-:Y:S02]  /*6060*/  IMAD.WIDE R176, R2.reuse, 0x2, R176 ;  /* 0x0000000202b07825 */ /* 0x040fe400078e02b0 */
[----:B------:R-:W4:Y:S02]  /*6070*/  LDG.E.U16 R15, desc[UR6][R14.64] ;  /* 0x000000060e0f7981 */ /* 0x000f24000c1e1500 */
[----:B------:R-:W-:-:S04]  /*6080*/  IMAD.WIDE R180, R2, 0x2, R180 ;  /* 0x0000000202b47825 */ /* 0x000fc800078e02b4 */
[----:B------:R-:W-:Y:S01]  /*6090*/  IMAD R175, R227, 0x6, RZ ;  /* 0x00000006e3af7824 */ /* 0x000fe200078e02ff */
[----:B------:R0:W4:Y:S04]  /*60a0*/  LDG.E.U16 R169, desc[UR6][R180.64] ;  /* 0x00000006b4a97981 */ /* 0x000128000c1e1500 */
[----:B------:R1:W4:Y:S01]  /*60b0*/  LDG.E.U16 R14, desc[UR6][R176.64] ;  /* 0x00000006b00e7981 */ /* 0x000322000c1e1500 */
[-C--:B------:R-:W-:Y:S01]  /*60c0*/  IADD3 R184, P0, R175, R224.reuse, RZ ;  /* 0x000000e0afb87210 */ /* 0x080fe20007f1e0ff */
[C---:B0-----:R-:W-:Y:S02]  /*60d0*/  IMAD R180, R227.reuse, 0xe, RZ ;  /* 0x0000000ee3b47824 */ /* 0x041fe400078e02ff */
[C---:B-1----:R-:W-:Y:S02]  /*60e0*/  IMAD R176, R227.reuse, 0xc, RZ ;  /* 0x0000000ce3b07824 */ /* 0x042fe400078e02ff */
[C---:B------:R-:W-:Y:S01]  /*60f0*/  IMAD R177, R227.reuse, 0x3, RZ ;  /* 0x00000003e3b17824 */ /* 0x040fe200078e02ff */
[-C--:B------:R-:W-:Y:S01]  /*6100*/  IADD3 R180, P3, R180, R224.reuse, RZ ;  /* 0x000000e0b4b47210 */ /* 0x080fe20007f7e0ff */
[----:B------:R-:W-:Y:S01]  /*6110*/  IMAD R181, R227, 0x7, RZ ;  /* 0x00000007e3b57824 */ /* 0x000fe200078e02ff */
[----:B------:R-:W-:-:S02]  /*6120*/  IADD3 R176, P2, R176, R224, RZ ;  /* 0x000000e0b0b07210 */ /* 0x000fc40007f5e0ff */
[-C--:B------:R-:W-:Y:S02]  /*6130*/  LEA.HI.X.SX32 R185, R177, R225.reuse, 0x1, P0 ;  /* 0x000000e1b1b97211 */ /* 0x080fe400000f0eff */
[-C--:B------:R-:W-:Y:S02]  /*6140*/  LEA.HI.X.SX32 R177, R175, R225.reuse, 0x1, P2 ;  /* 0x000000e1afb17211 */ /* 0x080fe400010f0eff */
[----:B------:R-:W-:Y:S01]  /*6150*/  LEA.HI.X.SX32 R181, R181, R225, 0x1, P3 ;  /* 0x000000e1b5b57211 */ /* 0x000fe200018f0eff */
[----:B------:R-:W-:-:S04]  /*6160*/  IMAD.WIDE R160, R2, 0x2, R160 ;  /* 0x0000000202a07825 */ /* 0x000fc800078e02a0 */
[C---:B------:R-:W-:Y:S02]  /*6170*/  IMAD.WIDE R176, R2.reuse, 0x2, R176 ;  /* 0x0000000202b07825 */ /* 0x040fe400078e02b0 */
[----:B------:R-:W4:Y:S02]  /*6180*/  LDG.E.U16 R161, desc[UR6][R160.64] ;  /* 0x00000006a0a17981 */ /* 0x000f24000c1e1500 */
[C---:B------:R-:W-:Y:S02]  /*6190*/  IMAD.WIDE R180, R2.reuse, 0x2, R180 ;  /* 0x0000000202b47825 */ /* 0x040fe400078e02b4 */
[----:B------:R-:W4:Y:S02]  /*61a0*/  LDG.E.U16 R176, desc[UR6][R176.64] ;  /* 0x00000006b0b07981 */ /* 0x000f24000c1e1500 */
[----:B------:R-:W-:-:S04]  /*61b0*/  IMAD.WIDE R178, R2, 0x2, R178 ;  /* 0x0000000202b27825 */ /* 0x000fc800078e02b2 */
[----:B------:R-:W-:Y:S01]  /*61c0*/  IMAD.WIDE R184, R2, 0x2, R184 ;  /* 0x0000000202b87825 */ /* 0x000fe200078e02b8 */
[----:B------:R0:W4:Y:S01]  /*61d0*/  LDG.E.U16 R160, desc[UR6][R178.64] ;  /* 0x00000006b2a07981 */ /* 0x000122000c1e1500 */
[----:B------:R-:W-:-:S03]  /*61e0*/  IADD3 R182, P1, R187, R224, RZ ;  /* 0x000000e0bbb67210 */ /* 0x000fc60007f3e0ff */
[----:B------:R1:W4:Y:S04]  /*61f0*/  LDG.E.U16 R177, desc[UR6][R180.64] ;  /* 0x00000006b4b17981 */ /* 0x000328000c1e1500 */
[----:B------:R1:W4:Y:S01]  /*6200*/  LDG.E.U16 R194, desc[UR6][R184.64] ;  /* 0x00000006b8c27981 */ /* 0x000322000c1e1500 */
[C---:B0-----:R-:W-:Y:S02]  /*6210*/  IMAD R179, R227.reuse, 0x5, RZ ;  /* 0x00000005e3b37824 */ /* 0x041fe400078e02ff */
[C---:B------:R-:W-:Y:S02]  /*6220*/  IMAD R178, R227.reuse, 0x12, RZ ;  /* 0x00000012e3b27824 */ /* 0x040fe400078e02ff */
[C---:B-1----:R-:W-:Y:S02]  /*6230*/  IMAD R180, R227.reuse, 0x44, RZ ;  /* 0x00000044e3b47824 */ /* 0x042fe400078e02ff */
[----:B------:R-:W-:-:S03]  /*6240*/  IMAD R184, R227, 0x48, RZ ;  /* 0x00000048e3b87824 */ /* 0x000fc600078e02ff */
[-C--:B------:R-:W-:Y:S02]  /*6250*/  IADD3 R180, P0, R180, R224.reuse, RZ ;  /* 0x000000e0b4b47210 */ /* 0x080fe40007f1e0ff */
[-C--:B------:R-:W-:Y:S02]  /*6260*/  IADD3 R178, P4, R178, R224.reuse, RZ ;  /* 0x000000e0b2b27210 */ /* 0x080fe40007f9e0ff */
[-C--:B------:R-:W-:Y:S02]  /*6270*/  LEA.HI.X.SX32 R183, R179, R225.reuse, 0x1, P1 ;  /* 0x000000e1b3b77211 */ /* 0x080fe400008f0eff */
[----:B------:R-:W-:Y:S02]  /*6280*/  IADD3 R184, P1, R184, R224, RZ ;  /* 0x000000e0b8b87210 */ /* 0x000fe40007f3e0ff */
[-C--:B------:R-:W-:Y:S01]  /*6290*/  LEA.HI.X.SX32 R181, R190, R225.reuse, 0x1, P0 ;  /* 0x000000e1beb57211 */ /* 0x080fe200000f0eff */
[----:B------:R-:W-:Y:S01]  /*62a0*/  IMAD.WIDE R182, R2, 0x2, R182 ;  /* 0x0000000202b67825 */ /* 0x000fe200078e02b6 */
[----:B------:R-:W-:-:S02]  /*62b0*/  LEA.HI.X.SX32 R179, R186, R225, 0x1, P4 ;  /* 0x000000e1bab37211 */ /* 0x000fc400020f0eff */
[-C--:B------:R-:W-:Y:S01]  /*62c0*/  LEA.HI.X.SX32 R185, R189, R225.reuse, 0x1, P1 ;  /* 0x000000e1bdb97211 */ /* 0x080fe200008f0eff */
[C---:B------:R-:W-:Y:S01]  /*62d0*/  IMAD R186, R227.reuse, 0x14, RZ ;  /* 0x00000014e3ba7824 */ /* 0x040fe200078e02ff */
[----:B------:R0:W4:Y:S01]  /*62e0*/  LDG.E.U16 R175, desc[UR6][R182.64] ;  /* 0x00000006b6af7981 */ /* 0x000122000c1e1500 */
[----:B------:R-:W-:Y:S01]  /*62f0*/  IMAD.WIDE R180, R2, 0x2, R180 ;  /* 0x0000000202b47825 */ /* 0x000fe200078e02b4 */
[-C--:B------:R-:W-:Y:S02]  /*6300*/  IADD3 R192, P2, R192, R224.reuse, RZ ;  /* 0x000000e0c0c07210 */ /* 0x080fe40007f5e0ff */
[----:B------:R-:W-:Y:S01]  /*6310*/  IADD3 R186, P4, R186, R224, RZ ;  /* 0x000000e0baba7210 */ /* 0x000fe20007f9e0ff */
[----:B------:R-:W-:Y:S01]  /*6320*/  IMAD.WIDE R184, R2, 0x2, R184 ;  /* 0x0000000202b87825 */ /* 0x000fe200078e02b8 */
[-C--:B------:R-:W-:Y:S01]  /*6330*/  LEA.HI.X.SX32 R193, R188, R225.reuse, 0x1, P2 ;  /* 0x000000e1bcc17211 */ /* 0x080fe200010f0eff */
[----:B------:R-:W4:Y:S02]  /*6340*/  LDG.E.U16 R180, desc[UR6][R180.64] ;  /* 0x00000006b4b47981 */ /* 0x000f24000c1e1500 */
[----:B0-----:R-:W-:Y:S01]  /*6350*/  IMAD R182, R227, 0x50, RZ ;  /* 0x00000050e3b67824 */ /* 0x001fe200078e02ff */
[----:B------:R-:W-:Y:S01]  /*6360*/  LEA.HI.X.SX32 R187, R187, R225, 0x1, P4 ;  /* 0x000000e1bbbb7211 */ /* 0x000fe200020f0eff */
[----:B------:R-:W-:-:S02]  /*6370*/  IMAD R188, R227, 0x70, RZ ;  /* 0x00000070e3bc7824 */ /* 0x000fc400078e02ff */
[----:B------:R-:W-:Y:S01]  /*6380*/  IMAD.WIDE R178, R2, 0x2, R178 ;  /* 0x0000000202b27825 */ /* 0x000fe200078e02b2 */
[-C--:B------:R-:W-:Y:S01]  /*6390*/  IADD3 R182, P3, R182, R224.reuse, RZ ;  /* 0x000000e0b6b67210 */ /* 0x080fe20007f7e0ff */
[----:B------:R0:W4:Y:S02]  /*63a0*/  LDG.E.U16 R181, desc[UR6][R184.64] ;  /* 0x00000006b8b57981 */ /* 0x000124000c1e1500 */
[----:B------:R-:W-:Y:S01]  /*63b0*/  IMAD.WIDE R186, R2, 0x2, R186 ;  /* 0x0000000202ba7825 */ /* 0x000fe200078e02ba */
[-C--:B------:R-:W-:Y:S02]  /*63c0*/  LEA.HI.X.SX32 R183, R18, R225.reuse, 0x1, P3 ;  /* 0x000000e112b77211 */ /* 0x080fe400018f0eff */
[----:B------:R-:W-:Y:S01]  /*63d0*/  IADD3 R188, P3, R188, R224, RZ ;  /* 0x000000e0bcbc7210 */ /* 0x000fe20007f7e0ff */
[----:B------:R-:W3:Y:S01]  /*63e0*/  LDG.E.U16 R178, desc[UR6][R178.64] ;  /* 0x00000006b2b27981 */ /* 0x000ee2000c1e1500 */
[----:B0-----:R-:W-:Y:S02]  /*63f0*/  IMAD R184, R227, 0x60, RZ ;  /* 0x00000060e3b87824 */ /* 0x001fe400078e02ff */
[----:B------:R-:W-:-:S03]  /*6400*/  LEA.HI.X.SX32 R189, R199, R225, 0x1, P3 ;  /* 0x000000e1c7bd7211 */ /* 0x000fc600018f0eff */
[----:B------:R-:W-:Y:S01]  /*6410*/  IADD3 R184, P1, R184, R224, RZ ;  /* 0x000000e0b8b87210 */ /* 0x000fe20007f3e0ff */
[----:B------:R0:W4:Y:S03]  /*6420*/  LDG.E.U16 R179, desc[UR6][R186.64] ;  /* 0x00000006bab37981 */ /* 0x000126000c1e1500 */
[----:B------:R-:W-:Y:S01]  /*6430*/  LEA.HI.X.SX32 R185, R200, R225, 0x1, P1 ;  /* 0x000000e1c8b97211 */ /* 0x000fe200008f0eff */
[----:B------:R-:W-:-:S04]  /*6440*/  IMAD.WIDE R192, R2, 0x2, R192 ;  /* 0x0000000202c07825 */ /* 0x000fc800078e02c0 */
[----:B0-----:R-:W-:Y:S02]  /*6450*/  IMAD R186, R227, 0x54, RZ ;  /* 0x00000054e3ba7824 */ /* 0x001fe400078e02ff */
[----:B------:R-:W4:Y:S01]  /*6460*/  LDG.E.U16 R192, desc[UR6][R192.64] ;  /* 0x00000006c0c07981 */ /* 0x000f22000c1e1500 */
[----:B------:R-:W-:Y:S02]  /*6470*/  IMAD.WIDE R182, R2, 0x2, R182 ;  /* 0x0000000202b67825 */ /* 0x000fe400078e02b6 */
[----:B------:R-:W-:Y:S02]  /*6480*/  IADD3 R186, P0, R186, R224, RZ ;  /* 0x000000e0baba7210 */ /* 0x000fe40007f1e0ff */
[----:B------:R-:W-:-:S04]  /*6490*/  IMAD.WIDE R184, R2, 0x2, R184 ;  /* 0x0000000202b87825 */ /* 0x000fc800078e02b8 */
[----:B------:R-:W-:Y:S01]  /*64a0*/  IMAD.WIDE R188, R2, 0x2, R188 ;  /* 0x0000000202bc7825 */ /* 0x000fe200078e02bc */
[----:B------:R-:W-:Y:S01]  /*64b0*/  LEA.HI.X.SX32 R187, R201, R225, 0x1, P0 ;  /* 0x000000e1c9bb7211 */ /* 0x000fe200000f0eff */
[----:B------:R0:W3:Y:S04]  /*64c0*/  LDG.E.U16 R193, desc[UR6][R182.64] ;  /* 0x00000006b6c17981 */ /* 0x0000e8000c1e1500 */
[----:B------:R-:W4:Y:S04]  /*64d0*/  LDG.E.U16 R199, desc[UR6][R184.64] ;  /* 0x00000006b8c77981 */ /* 0x000f28000c1e1500 */
[----:B------:R1:W4:Y:S01]  /*64e0*/  LDG.E.U16 R201, desc[UR6][R188.64] ;  /* 0x00000006bcc97981 */ /* 0x000322000c1e1500 */
[----:B------:R-:W-:-:S02]  /*64f0*/  IMAD R190, R227, 0x64, RZ ;  /* 0x00000064e3be7824 */ /* 0x000fc400078e02ff */
[----:B0-----:R-:W-:-:S03]  /*6500*/  IMAD R182, R227, 0x74, RZ ;  /* 0x00000074e3b67824 */ /* 0x001fc600078e02ff */
[-C--:B------:R-:W-:Y:S02]  /*6510*/  IADD3 R190, P2, R190, R224.reuse, RZ ;  /* 0x000000e0bebe7210 */ /* 0x080fe40007f5e0ff */
[----:B------:R-:W-:Y:S02]  /*6520*/  IADD3 R182, P4, R182, R224, RZ ;  /* 0x000000e0b6b67210 */ /* 0x000fe40007f9e0ff */
[-C--:B------:R-:W-:Y:S02]  /*6530*/  LEA.HI.X.SX32 R191, R191, R225.reuse, 0x1, P2 ;  /* 0x000000e1bfbf7211 */ /* 0x080fe400010f0eff */
[----:B------:R-:W-:Y:S01]  /*6540*/  LEA.HI.X.SX32 R183, R198, R225, 0x1, P4 ;  /* 0x000000e1c6b77211 */ /* 0x000fe200020f0eff */
[----:B------:R-:W-:-:S04]  /*6550*/  IMAD.WIDE R190, R2, 0x2, R190 ;  /* 0x0000000202be7825 */ /* 0x000fc800078e02be */
[C---:B------:R-:W-:Y:S01]  /*6560*/  IMAD.WIDE R182, R2.reuse, 0x2, R182 ;  /* 0x0000000202b67825 */ /* 0x040fe200078e02b6 */
[----:B------:R0:W4:Y:S03]  /*6570*/  LDG.E.U16 R200, desc[UR6][R190.64] ;  /* 0x00000006bec87981 */ /* 0x000126000c1e1500 */
[----:B------:R-:W-:Y:S01]  /*6580*/  IMAD.WIDE R186, R2, 0x2, R186 ;  /* 0x0000000202ba7825 */ /* 0x000fe200078e02ba */
[----:B------:R2:W4:Y:S03]  /*6590*/  LDG.E.U16 R203, desc[UR6][R182.64] ;  /* 0x00000006b6cb7981 */ /* 0x000526000c1e1500 */
[C---:B-1----:R-:W-:Y:S01]  /*65a0*/  IMAD R188, R227.reuse, 0x78, RZ ;  /* 0x00000078e3bc7824 */ /* 0x042fe200078e02ff */
[----:B------:R1:W4:Y:S01]  /*65b0*/  LDG.E.U16 R198, desc[UR6][R186.64] ;  /* 0x00000006bac67981 */ /* 0x000322000c1e1500 */
[----:B------:R-:W-:-:S02]  /*65c0*/  IMAD R184, R227, 0x68, RZ ;  /* 0x00000068e3b87824 */ /* 0x000fc400078e02ff */
[C---:B0-----:R-:W-:Y:S02]  /*65d0*/  IMAD R190, R227.reuse, 0x6c, RZ ;  /* 0x0000006ce3be7824 */ /* 0x041fe400078e02ff */
[C---:B--2---:R-:W-:Y:S01]  /*65e0*/  IMAD R182, R227.reuse, 0x7c, RZ ;  /* 0x0000007ce3b67824 */ /* 0x044fe200078e02ff */
[-C--:B------:R-:W-:Y:S01]  /*65f0*/  IADD3 R188, P3, R188, R224.reuse, RZ ;  /* 0x000000e0bcbc7210 */ /* 0x080fe20007f7e0ff */
[C---:B------:R-:W-:Y:S01]  /*6600*/  IMAD R18, R227.reuse, 0x3e, RZ ;  /* 0x0000003ee3127824 */ /* 0x040fe200078e02ff */
[-C--:B------:R-:W-:Y:S01]  /*6610*/  IADD3 R190, P2, R190, R224.reuse, RZ ;  /* 0x000000e0bebe7210 */ /* 0x080fe20007f5e0ff */
[----:B-1----:R-:W-:Y:S01]  /*6620*/  IMAD R186, R227, 0x5c, RZ ;  /* 0x0000005ce3ba7824 */ /* 0x002fe200078e02ff */
[-C--:B------:R-:W-:Y:S02]  /*6630*/  IADD3 R184, P1, R184, R224.reuse, RZ ;  /* 0x000000e0b8b87210 */ /* 0x080fe40007f3e0ff */
[----:B------:R-:W-:Y:S02]  /*6640*/  IADD3 R182, P4, R182, R224, RZ ;  /* 0x000000e0b6b67210 */ /* 0x000fe40007f9e0ff */
[----:B------:R-:W-:-:S02]  /*6650*/  LEA.HI.X.SX32 R191, R204, R225, 0x1, P2 ;  /* 0x000000e1ccbf7211 */ /* 0x000fc400010f0eff */
[-C--:B------:R-:W-:Y:S02]  /*6660*/  LEA.HI.X.SX32 R189, R202, R225.reuse, 0x1, P3 ;  /* 0x000000e1cabd7211 */ /* 0x080fe400018f0eff */
[----:B------:R-:W-:Y:S02]  /*6670*/  IADD3 R186, P0, R186, R224, RZ ;  /* 0x000000e0baba7210 */ /* 0x000fe40007f1e0ff */
[-C--:B------:R-:W-:Y:S02]  /*6680*/  LEA.HI.X.SX32 R185, R205, R225.reuse, 0x1, P1 ;  /* 0x000000e1cdb97211 */ /* 0x080fe400008f0eff */
[-C--:B------:R-:W-:Y:S01]  /*6690*/  LEA.HI.X.SX32 R183, R18, R225.reuse, 0x1, P4 ;  /* 0x000000e112b77211 */ /* 0x080fe200020f0eff */
[----:B------:R-:W-:Y:S01]  /*66a0*/  IMAD.WIDE R190, R2, 0x2, R190 ;  /* 0x0000000202be7825 */ /* 0x000fe200078e02be */
[----:B------:R-:W-:-:S03]  /*66b0*/  LEA.HI.X.SX32 R187, R206, R225, 0x1, P0 ;  /* 0x000000e1cebb7211 */ /* 0x000fc600000f0eff */
[C---:B------:R-:W-:Y:S01]  /*66c0*/  IMAD.WIDE R188, R2.reuse, 0x2, R188 ;  /* 0x0000000202bc7825 */ /* 0x040fe200078e02bc */
[----:B------:R-:W2:Y:S03]  /*66d0*/  LDG.E.U16 R205, desc[UR6][R190.64] ;  /* 0x00000006becd7981 */ /* 0x000ea6000c1e1500 */
[C---:B------:R-:W-:Y:S01]  /*66e0*/  IMAD.WIDE R184, R2.reuse, 0x2, R184 ;  /* 0x0000000202b87825 */ /* 0x040fe200078e02b8 */
[----:B------:R0:W2:Y:S03]  /*66f0*/  LDG.E.U16 R206, desc[UR6][R188.64] ;  /* 0x00000006bcce7981 */ /* 0x0000a6000c1e1500 */
[C---:B------:R-:W-:Y:S01]  /*6700*/  IMAD.WIDE R182, R2.reuse, 0x2, R182 ;  /* 0x0000000202b67825 */ /* 0x040fe200078e02b6 */
[----:B------:R1:W2:Y:S03]  /*6710*/  LDG.E.U16 R204, desc[UR6][R184.64] ;  /* 0x00000006b8cc7981 */ /* 0x0002a6000c1e1500 */
[----:B------:R-:W-:Y:S01]  /*6720*/  IMAD.WIDE R186, R2, 0x2, R186 ;  /* 0x0000000202ba7825 */ /* 0x000fe200078e02ba */
[----:B------:R1:W2:Y:S03]  /*6730*/  LDG.E.U16 R207, desc[UR6][R182.64] ;  /* 0x00000006b6cf7981 */ /* 0x0002a6000c1e1500 */
[C---:B0-----:R-:W-:Y:S01]  /*6740*/  IMAD R188, R227.reuse, 0x4e, RZ ;  /* 0x0000004ee3bc7824 */ /* 0x041fe200078e02ff */
[----:B------:R0:W2:Y:S01]  /*6750*/  LDG.E.U16 R202, desc[UR6][R186.64] ;  /* 0x00000006baca7981 */ /* 0x0000a2000c1e1500 */
[----:B------:R-:W-:-:S02]  /*6760*/  IMAD R190, R227, 0x5e, RZ ;  /* 0x0000005ee3be7824 */ /* 0x000fc400078e02ff */
[C---:B-1----:R-:W-:Y:S02]  /*6770*/  IMAD R184, R227.reuse, 0x7e, RZ ;  /* 0x0000007ee3b87824 */ /* 0x042fe400078e02ff */
[C---:B------:R-:W-:Y:S01]  /*6780*/  IMAD R182, R227.reuse, 0x6e, RZ ;  /* 0x0000006ee3b67824 */ /* 0x040fe200078e02ff */
[-C--:B------:R-:W-:Y:S01]  /*6790*/  IADD3 R188, P0, R188, R224.reuse, RZ ;  /* 0x000000e0bcbc7210 */ /* 0x080fe20007f1e0ff */
[C---:B------:R-:W-:Y:S01]  /*67a0*/  IMAD R183, R227.reuse, 0x27, RZ ;  /* 0x00000027e3b77824 */ /* 0x040fe200078e02ff */
[-C--:B------:R-:W-:Y:S01]  /*67b0*/  IADD3 R190, P1, R190, R224.reuse, RZ ;  /* 0x000000e0bebe7210 */ /* 0x080fe20007f3e0ff */
[C---:B------:R-:W-:Y:S01]  /*67c0*/  IMAD R185, R227.reuse, 0x2f, RZ ;  /* 0x0000002fe3b97824 */ /* 0x040fe200078e02ff */
[-C--:B------:R-:W-:Y:S01]  /*67d0*/  IADD3 R182, P2, R182, R224.reuse, RZ ;  /* 0x000000e0b6b67210 */ /* 0x080fe20007f5e0ff */
[C---:B0-----:R-:W-:Y:S01]  /*67e0*/  IMAD R186, R227.reuse, 0x37, RZ ;  /* 0x00000037e3ba7824 */ /* 0x041fe200078e02ff */
[----:B------:R-:W-:Y:S01]  /*67f0*/  IADD3 R184, P3, R184, R224, RZ ;  /* 0x000000e0b8b87210 */ /* 0x000fe20007f7e0ff */
[----:B------:R-:W-:Y:S01]  /*6800*/  IMAD R187, R227, 0x3f, RZ ;  /* 0x0000003fe3bb7824 */ /* 0x000fe200078e02ff */
[----:B------:R-:W-:-:S02]  /*6810*/  LEA.HI.X.SX32 R189, R183, R225, 0x1, P0 ;  /* 0x000000e1b7bd7211 */ /* 0x000fc400000f0eff */
[-C--:B------:R-:W-:Y:S01]  /*6820*/  LEA.HI.X.SX32 R191, R185, R225.reuse, 0x1, P1 ;  /* 0x000000e1b9bf7211 */ /* 0x080fe200008f0eff */
[----:B------:R-:W-:Y:S01]  /*6830*/  IMAD.IADD R18, R18, 0x1, R224 ;  /* 0x0000000112127824 */ /* 0x000fe200078e02e0 */
[-C--:B------:R-:W-:Y:S02]  /*6840*/  LEA.HI.X.SX32 R183, R186, R225.reuse, 0x1, P2 ;  /* 0x000000e1bab77211 */ /* 0x080fe400010f0eff */
[----:B------:R-:W-:Y:S01]  /*6850*/  LEA.HI.X.SX32 R185, R187, R225, 0x1, P3 ;  /* 0x000000e1bbb97211 */ /* 0x000fe200018f0eff */
[----:B------:R0:W-:Y:S01]  /*6860*/  STL [R1+0x58], R234 ;  /* 0x000058ea01007387 */ /* 0x0001e20000100800 */
[----:B------:R-:W-:-:S03]  /*6870*/  IMAD.WIDE R186, R2, 0x2, R18 ;  /* 0x0000000202ba7825 */ /* 0x000fc600078e0212 */
[----:B------:R-:W2:Y:S01]  /*6880*/  LDL R236, [R1+0x2f8] ;  /* 0x0002f80001ec7983 */ /* 0x000ea20000100800 */
[----:B------:R-:W-:-:S03]  /*6890*/  IMAD.WIDE R188, R2, 0x2, R188 ;  /* 0x0000000202bc7825 */ /* 0x000fc600078e02bc */
[----:B------:R-:W2:Y:S01]  /*68a0*/  LDG.E.U16 R186, desc[UR6][R186.64] ;  /* 0x00000006baba7981 */ /* 0x000ea2000c1e1500 */
[----:B------:R-:W-:-:S03]  /*68b0*/  IMAD.WIDE R190, R2, 0x2, R190 ;  /* 0x0000000202be7825 */ /* 0x000fc600078e02be */
[----:B------:R-:W2:Y:S01]  /*68c0*/  LDG.E.U16 R188, desc[UR6][R188.64] ;  /* 0x00000006bcbc7981 */ /* 0x000ea2000c1e1500 */
[----:B------:R-:W-:-:S03]  /*68d0*/  IMAD.WIDE R182, R2, 0x2, R182 ;  /* 0x0000000202b67825 */ /* 0x000fc600078e02b6 */
[----:B------:R-:W2:Y:S01]  /*68e0*/  LDG.E.U16 R190, desc[UR6][R190.64] ;  /* 0x00000006bebe7981 */ /* 0x000ea2000c1e1500 */
[----:B------:R-:W-:-:S03]  /*68f0*/  IMAD.WIDE R184, R2, 0x2, R184 ;  /* 0x0000000202b87825 */ /* 0x000fc600078e02b8 */
[----:B------:R-:W2:Y:S04]  /*6900*/  LDG.E.U16 R182, desc[UR6][R182.64] ;  /* 0x00000006b6b67981 */ /* 0x000ea8000c1e1500 */
[----:B------:R-:W2:Y:S01]  /*6910*/  LDG.E.U16 R184, desc[UR6][R184.64] ;  /* 0x00000006b8b87981 */ /* 0x000ea2000c1e1500 */
[----:B------:R-:W-:Y:S06]  /*6920*/  BAR.SYNC.DEFER_BLOCKING 0x0 ;  /* 0x0000000000007b1d */ /* 0x000fec0000010000 */
[----:B------:R-:W2:Y:S04]  /*6930*/  LDL R235, [R1+0x2f4] ;  /* 0x0002f40001eb7983 */ /* 0x000ea80000100800 */
[----:B0-----:R-:W2:Y:S04]  /*6940*/  LDL R234, [R1+0x2f0] ;  /* 0x0002f00001ea7983 */ /* 0x001ea80000100800 */
[----:B------:R-:W2:Y:S04]  /*6950*/  LDL R233, [R1+0x2ec] ;  /* 0x0002ec0001e97983 */ /* 0x000ea80000100800 */
[----:B------:R-:W-:Y:S04]  /*6960*/  STL [R1+0x300], R222 ;  /* 0x000300de01007387 */ /* 0x000fe80000100800 */
        /* <DEDUP_REMOVED lines=13> */
[----:B------:R-:W-:Y:S01]  /*6a40*/  STL [R1+0x330], R225 ;  /* 0x000330e101007387 */ /* 0x000fe20000100800 */
[----:B------:R-:W-:-:S03]  /*6a50*/  LOP3.LUT R237, R4, 0x10, RZ, 0x3c, !PT ;  /* 0x0000001004ed7812 */ /* 0x000fc600078e3cff */
[----:B------:R-:W-:Y:S04]  /*6a60*/  STL [R1+0x33c], R18 ;  /* 0x00033c1201007387 */ /* 0x000fe80000100800 */
[----:B------:R-:W-:Y:S04]  /*6a70*/  STL [R1+0x338], R19 ;  /* 0x0003381301007387 */ /* 0x000fe80000100800 */
[----:B------:R0:W-:Y:S04]  /*6a80*/  STL [R1+0x340], R2 ;  /* 0x0003400201007387 */ /* 0x0001e80000100800 */
[----:B------:R-:W-:Y:S04]  /*6a90*/  STS.U16 [R4+UR4+0x8000], R197 ;  /* 0x008000c504007988 */ /* 0x000fe80008000404 */
[----:B------:R-:W-:Y:S04]  /*6aa0*/  STS.U16 [R4+UR4+0x8400], R5 ;  /* 0x0084000504007988 */ /* 0x000fe80008000404 */
[----:B------:R-:W-:Y:S04]  /*6ab0*/  STS.U16 [R4+UR4+0x8800], R6 ;  /* 0x0088000604007988 */ /* 0x000fe80008000404 */
[----:B------:R1:W-:Y:S04]  /*6ac0*/  STS.U16 [R4+UR4+0x8c00], R7 ;  /* 0x008c000704007988 */ /* 0x0003e80008000404 */
[----:B------:R-:W-:Y:S04]  /*6ad0*/  STS.U16 [R4+UR4+0x9000], R10 ;  /* 0x0090000a04007988 */ /* 0x000fe80008000404 */
[----:B------:R-:W-:Y:S04]  /*6ae0*/  STL [R1+0x344], R4 ;  /* 0x0003440401007387 */ /* 0x000fe80000100800 */
[----:B0-----:R-:W2:Y:S01]  /*6af0*/  LDL R2, [R1+0x2e4] ;  /* 0x0002e40001027983 */ /* 0x001ea20000100800 */
[----:B------:R-:W-:-:S03]  /*6b00*/  UMOV UR37, 0x40000040 ;  /* 0x4000004000257882 */ /* 0x000fc60000000000 */
[----:B-1----:R-:W2:Y:S04]  /*6b10*/  LDL.64 R6, [R1+0x278] ;  /* 0x0002780001067983 */ /* 0x002ea80000100a00 */
[----:B------:R-:W2:Y:S04]  /*6b20*/  LDL.64 R20, [R1+0x1f8] ;  /* 0x0001f80001147983 */ /* 0x000ea80000100a00 */
[----:B------:R-:W2:Y:S04]  /*6b30*/  LDL.64 R22, [R1+0x218] ;  /* 0x0002180001167983 */ /* 0x000ea80000100a00 */
[----:B------:R-:W2:Y:S04]  /*6b40*/  LDL.64 R220, [R1+0x2d0] ;  /* 0x0002d00001dc7983 */ /* 0x000ea80000100a00 */
[----:B------:R-:W2:Y:S04]  /*6b50*/  LDL.64 R18, [R1+0x2c8] ;  /* 0x0002c80001127983 */ /* 0x000ea80000100a00 */
[----:B------:R-:W2:Y:S01]  /*6b60*/  LDL.64 R224, [R1+0x2c0] ;  /* 0x0002c00001e07983 */ /* 0x000ea20000100a00 */
[----:B------:R-:W-:-:S02]  /*6b70*/  MOV R232, UR49 ;  /* 0x0000003100e87c02 */ /* 0x000fc40008000f00 */
[----:B------:R-:W-:Y:S01]  /*6b80*/  MOV R231, UR48 ;  /* 0x0000003000e77c02 */ /* 0x000fe20008000f00 */
[----:B---3--:R-:W-:Y:S04]  /*6b90*/  STS.U16 [R4+UR4+0x9400], R193 ;  /* 0x009400c104007988 */ /* 0x008fe80008000404 */
[----:B----4-:R-:W-:Y:S04]  /*6ba0*/  STS.U16 [R4+UR4+0x9800], R199 ;  /* 0x009800c704007988 */ /* 0x010fe80008000404 */
[----:B------:R0:W-:Y:S01]  /*6bb0*/  STS.U16 [R4+UR4+0x9c00], R201 ;  /* 0x009c00c904007988 */ /* 0x0001e20008000404 */
[----:B------:R-:W-:Y:S01]  /*6bc0*/  UMOV UR50, UR38 ;  /* 0x0000002600327c82 */ /* 0x000fe20008000000 */
[----:B------:R-:W-:Y:S01]  /*6bd0*/  UMOV UR51, UR39 ;  /* 0x0000002700337c82 */ /* 0x000fe20008000000 */
[----:B------:R-:W-:Y:S01]  /*6be0*/  MOV R230, UR53 ;  /* 0x0000003500e67c02 */ /* 0x000fe20008000f00 */
[----:B------:R-:W3:Y:S01]  /*6bf0*/  LDL.64 R216, [R1+0x2a0] ;  /* 0x0002a00001d87983 */ /* 0x000ee20000100a00 */
[----:B------:R-:W-:Y:S01]  /*6c00*/  MOV R229, UR52 ;  /* 0x0000003400e57c02 */ /* 0x000fe20008000f00 */
[----:B------:R-:W-:Y:S01]  /*6c10*/  UMOV UR54, UR34 ;  /* 0x0000002200367c82 */ /* 0x000fe20008000000 */
[----:B------:R-:W-:Y:S01]  /*6c20*/  UMOV UR55, UR35 ;  /* 0x0000002300377c82 */ /* 0x000fe20008000000 */
[----:B------:R-:W4:Y:S04]  /*6c30*/  LDL.64 R218, [R1+0x2a8] ;  /* 0x0002a80001da7983 */ /* 0x000f280000100a00 */
[----:B0-----:R-:W3:Y:S04]  /*6c40*/  LDL R4, [R1+0x2e8] ;  /* 0x0002e80001047983 */ /* 0x001ee80000100800 */
        /* <DEDUP_REMOVED lines=8> */
[----:B------:R-:W4:Y:S04]  /*6cd0*/  LDL.64 R222, [R1+0x280] ;  /* 0x0002800001de7983 */ /* 0x000f280000100a00 */
[----:B--2---:R-:W-:Y:S04]  /*6ce0*/  STS.U16 [R236+UR4+0x8100], R195 ;  /* 0x008100c3ec007988 */ /* 0x004fe80008000404 */
        /* <DEDUP_REMOVED lines=30> */
[----:B------:R1:W-:Y:S04]  /*6ed0*/  STS.U16 [R233+UR4+0x9e80], R14 ;  /* 0x009e800ee9007988 */ /* 0x0003e80008000404 */
[----:B0-----:R-:W2:Y:S01]  /*6ee0*/  LDL.64 R16, [R1+0x238] ;  /* 0x0002380001107983 */ /* 0x001ea20000100a00 */
[----:B------:R-:W-:-:S02]  /*6ef0*/  UIADD3.64 UR48, UR32, 0x380, URZ ;  /* 0x0000038020307897 */ /* 0x000fc4000fffe03f */
[----:B------:R-:W-:Y:S01]  /*6f00*/  UIADD3.64 UR52, UR32, 0x400, URZ ;  /* 0x0000040020347897 */ /* 0x000fe2000fffe03f */
[----:B-1----:R-:W4:Y:S04]  /*6f10*/  LDL.64 R14, [R1+0x258] ;  /* 0x00025800010e7983 */ /* 0x002f280000100a00 */
[----:B---3--:R-:W-:Y:S04]  /*6f20*/  STS.U16 [R4+UR4+0x8300], R176 ;  /* 0x008300b004007988 */ /* 0x008fe80008000404 */
[----:B------:R-:W-:Y:S04]  /*6f30*/  STS.U16 [R4+UR4+0x8700], R13 ;  /* 0x0087000d04007988 */ /* 0x000fe80008000404 */
[----:B------:R0:W-:Y:S04]  /*6f40*/  STS.U16 [R4+UR4+0x8b00], R12 ;  /* 0x008b000c04007988 */ /* 0x0001e80008000404 */
        /* <DEDUP_REMOVED lines=9> */
[----:B------:R-:W-:Y:S04]  /*6fe0*/  STS.U16 [R2+UR4+0x9380], R188 ;  /* 0x009380bc02007988 */ /* 0x000fe80008000404 */
[----:B------:R-:W-:Y:S04]  /*6ff0*/  STS.U16 [R2+UR4+0x9780], R190 ;  /* 0x009780be02007988 */ /* 0x000fe80008000404 */
[----:B------:R-:W-:Y:S04]  /*7000*/  STS.U16 [R2+UR4+0x9b80], R182 ;  /* 0x009b80b602007988 */ /* 0x000fe80008000404 */
[----:B------:R3:W-:Y:S01]  /*7010*/  STS.U16 [R2+UR4+0x9f80], R184 ;  /* 0x009f80b802007988 */ /* 0x0007e20008000404 */
[----:B------:R0:W-:Y:S06]  /*7020*/  MEMBAR.ALL.CTA ;  /* 0x0000000000007992 */ /* 0x0001ec0000008000 */
[----:B0-----:R-:W0:Y:S04]  /*7030*/  FENCE.VIEW.ASYNC.S ;  /* 0x00000000000073c6 */ /* 0x001e280000000000 */
[----:B------:R-:W2:Y:S04]  /*7040*/  LDL.64 R12, [R1+0x2d8] ;  /* 0x0002d800010c7983 */ /* 0x000ea80000100a00 */
[----:B-1----:R-:W4:Y:S04]  /*7050*/  LDL.64 R8, [R1+0x298] ;  /* 0x0002980001087983 */ /* 0x002f280000100a00 */
[----:B------:R-:W4:Y:S04]  /*7060*/  LDL.64 R10, [R1+0x2b8] ;  /* 0x0002b800010a7983 */ /* 0x000f280000100a00 */
[----:B------:R-:W4:Y:S01]  /*7070*/  LDL.64 R4, [R1+0x1d8] ;  /* 0x0001d80001047983 */ /* 0x000f220000100a00 */
[----:B0-----:R-:W-:Y:S06]  /*7080*/  BAR.SYNC.DEFER_BLOCKING 0x0 ;  /* 0x0000000000007b1d */ /* 0x001fec0000010000 */
[----:B---3--:R-:W-:-:S06]  /*7090*/  WARPGROUP.ARRIVE ;  /* 0x00000000000079c5 */ /* 0x008fcc0000000000 */
[----:B------:R-:W-:Y:S04]  /*70a0*/  HGMMA.64x64x16.F32 R184, gdesc[UR36].tnspA, RZ, !UPT ;  /* 0x20e0000024b879f0 */ /* 0x000fe8000c7008ff */
[----:B------:R-:W-:Y:S04]  /*70b0*/  HGMMA.64x64x16.F32 R184, gdesc[UR32].tnspA, R184 ;  /* 0x20e0000020b879f0 */ /* 0x000fe800087008b8 */
[----:B------:R-:W-:Y:S04]  /*70c0*/  HGMMA.64x64x16.F32 R184, gdesc[UR28].tnspA, R184 ;  /* 0x20e000001cb879f0 */ /* 0x000fe800087008b8 */
[----:B------:R-:W-:Y:S01]  /*70d0*/  HGMMA.64x64x16.F32 R184, gdesc[UR24].tnspA, R184 ;  /* 0x20e0000018b879f0 */ /* 0x000fe200087008b8 */
[----:B--2---:R-:W-:-:S05]  /*70e0*/  IMAD.WIDE R12, R0, 0x2, R12 ;  /* 0x00000002000c7825 */ /* 0x004fca00078e020c */
[----:B------:R0:W2:Y:S02]  /*70f0*/  LDG.E.U16 R249, desc[UR6][R12.64] ;  /* 0x000000060cf97981 */ /* 0x0000a4000c1e1500 */
[C---:B0-----:R-:W-:Y:S02]  /*7100*/  IMAD.WIDE R12, R0.reuse, 0x2, R16 ;  /* 0x00000002000c7825 */ /* 0x041fe400078e0210 */
[----:B------:R-:W3:Y:S02]  /*7110*/  LDL.64 R16, [R1+0x2b0] ;  /* 0x0002b00001107983 */ /* 0x000ee40000100a00 */
[C---:B------:R-:W-:Y:S01]  /*7120*/  IMAD.WIDE R6, R0.reuse, 0x2, R6 ;  /* 0x0000000200067825 */ /* 0x040fe200078e0206 */
[----:B------:R-:W-:Y:S01]  /*7130*/  MOV R228, UR57 ;  /* 0x0000003900e47c02 */ /* 0x000fe20008000f00 */
[----:B------:R-:W2:Y:S02]  /*7140*/  LDG.E.U16 R239, desc[UR6][R12.64] ;  /* 0x000000060cef7981 */ /* 0x000ea4000c1e1500 */
[----:B----4-:R-:W-:-:S02]  /*7150*/  IMAD.WIDE R8, R0, 0x2, R8 ;  /* 0x0000000200087825 */ /* 0x010fc400078e0208 */
[----:B------:R0:W4:Y:S02]  /*7160*/  LDG.E.U16 R243, desc[UR6][R6.64] ;  /* 0x0000000606f37981 */ /* 0x000124000c1e1500 */
[C---:B------:R-:W-:Y:S02]  /*7170*/  IMAD.WIDE R10, R0.reuse, 0x2, R10 ;  /* 0x00000002000a7825 */ /* 0x040fe400078e020a */
[----:B------:R1:W4:Y:S04]  /*7180*/  LDG.E.U16 R245, desc[UR6][R8.64] ;  /* 0x0000000608f57981 */ /* 0x000328000c1e1500 */
[----:B------:R1:W4:Y:S01]  /*7190*/  LDG.E.U16 R247, desc[UR6][R10.64] ;  /* 0x000000060af77981 */ /* 0x000322000c1e1500 */
[----:B------:R-:W-:Y:S04]  /*71a0*/  HGMMA.64x64x16.F32 R184, gdesc[UR20].tnspA, R184 ;  /* 0x20e0000014b879f0 */ /* 0x000fe800087008b8 */
[----:B------:R-:W-:Y:S04]  /*71b0*/  HGMMA.64x64x16.F32 R184, gdesc[UR16].tnspA, R184 ;  /* 0x20e0000010b879f0 */ /* 0x000fe800087008b8 */
[----:B------:R-:W-:Y:S01]  /*71c0*/  HGMMA.64x64x16.F32 R184, gdesc[UR12].tnspA, R184 ;  /* 0x20e000000cb879f0 */ /* 0x000fe200087008b8 */
[----:B0-----:R-:W-:-:S04]  /*71d0*/  IMAD.WIDE R6, R0, 0x2, R4 ;  /* 0x0000000200067825 */ /* 0x001fc800078e0204 */
[C---:B-1----:R-:W-:Y:S01]  /*71e0*/  IMAD.WIDE R8, R0.reuse, 0x2, R20 ;  /* 0x0000000200087825 */ /* 0x042fe200078e0214 */
[----:B------:R0:W2:Y:S03]  /*71f0*/  LDG.E.U16 R5, desc[UR6][R6.64] ;  /* 0x0000000606057981 */ /* 0x0000a6000c1e1500 */
[C---:B------:R-:W-:Y:S01]  /*7200*/  IMAD.WIDE R10, R0.reuse, 0x2, R22 ;  /* 0x00000002000a7825 */ /* 0x040fe200078e0216 */
[----:B------:R-:W4:Y:S04]  /*7210*/  LDL.64 R20, [R1+0x290] ;  /* 0x0002900001147983 */ /* 0x000f280000100a00 */
[----:B------:R-:W2:Y:S01]  /*7220*/  LDL.64 R22, [R1+0x288] ;  /* 0x0002880001167983 */ /* 0x000ea20000100a00 */
[----:B------:R-:W-:Y:S01]  /*7230*/  HGMMA.64x64x16.F32 R184, gdesc[UR8].tnspA, R184 ;  /* 0x20e0000008b879f0 */ /* 0x000fe200087008b8 */
[----:B0-----:R-:W-:-:S02]  /*7240*/  IMAD.WIDE R6, R0, 0x2, R220 ;  /* 0x0000000200067825 */ /* 0x001fc400078e02dc */
[----:B------:R0:W2:Y:S01]  /*7250*/  LDG.E.U16 R235, desc[UR6][R8.64] ;  /* 0x0000000608eb7981 */ /* 0x0000a2000c1e1500 */
[----:B------:R-:W-:Y:S01]  /*7260*/  HGMMA.64x64x16.F32 R152, gdesc[UR48].tnspA, RZ, !UPT ;  /* 0x20e00000309879f0 */ /* 0x000fe2000c7008ff */
[----:B------:R-:W-:Y:S02]  /*7270*/  R2UR UR48, R231 ;  /* 0x00000000e73072ca */ /* 0x000fe400000e0000 */
[----:B------:R1:W2:Y:S04]  /*7280*/  LDG.E.U16 R237, desc[UR6][R10.64] ;  /* 0x000000060aed7981 */ /* 0x0002a8000c1e1500 */
[----:B------:R3:W2:Y:S01]  /*7290*/  LDG.E.U16 R231, desc[UR6][R6.64] ;  /* 0x0000000606e77981 */ /* 0x0006a2000c1e1500 */
[----:B0-----:R-:W-:-:S03]  /*72a0*/  IMAD.WIDE R8, R0, 0x2, R18 ;  /* 0x0000000200087825 */ /* 0x001fc600078e0212 */
[----:B------:R-:W2:Y:S01]  /*72b0*/  LDL.64 R18, [R1+0x268] ;  /* 0x0002680001127983 */ /* 0x000ea20000100a00 */
[----:B-1----:R-:W-:-:S03]  /*72c0*/  IMAD.WIDE R10, R0, 0x2, R224 ;  /* 0x00000002000a7825 */ /* 0x002fc600078e02e0 */
[----:B------:R-:W2:Y:S04]  /*72d0*/  LDL.64 R220, [R1+0x270] ;  /* 0x0002700001dc7983 */ /* 0x000ea80000100a00 */
[----:B------:R0:W2:Y:S01]  /*72e0*/  LDG.E.U16 R2, desc[UR6][R10.64] ;  /* 0x000000060a027981 */ /* 0x0000a2000c1e1500 */
[----:B---3--:R-:W-:-:S03]  /*72f0*/  IMAD.WIDE R6, R0, 0x2, R16 ;  /* 0x0000000200067825 */ /* 0x008fc600078e0210 */
[----:B------:R-:W3:Y:S01]  /*7300*/  LDL.64 R16, [R1+0x260] ;  /* 0x0002600001107983 */ /* 0x000ee20000100a00 */
[----:B------:R-:W-:Y:S01]  /*7310*/  HGMMA.64x64x16.F32 R152, gdesc[UR52].tnspA, R152 ;  /* 0x20e00000349879f0 */ /* 0x000fe20008700898 */
[----:B------:R-:W-:Y:S02]  /*7320*/  R2UR UR53, R230 ;  /* 0x00000000e63572ca */ /* 0x000fe400000e0000 */
[----:B------:R1:W3:Y:S01]  /*7330*/  LDG.E.U16 R230, desc[UR6][R8.64] ;  /* 0x0000000608e67981 */ /* 0x0002e2000c1e1500 */
[C---:B------:R-:W-:Y:S01]  /*7340*/  IMAD.WIDE R14, R0.reuse, 0x2, R14 ;  /* 0x00000002000e7825 */ /* 0x040fe200078e020e */
[----:B------:R-:W-:Y:S01]  /*7350*/  MOV R226, UR56 ;  /* 0x0000003800e27c02 */ /* 0x000fe20008000f00 */
[----:B------:R-:W-:Y:S02]  /*7360*/  UIADD3.64 UR56, UR32, 0x480, URZ ;  /* 0x0000048020387897 */ /* 0x000fe4000fffe03f */
[C---:B0-----:R-:W-:Y:S01]  /*7370*/  IMAD.WIDE R10, R0.reuse, 0x2, R216 ;  /* 0x00000002000a7825 */ /* 0x041fe200078e02d8 */
[----:B------:R-:W3:Y:S01]  /*7380*/  LDG.E.U16 R241, desc[UR6][R14.64] ;  /* 0x000000060ef17981 */ /* 0x000ee2000c1e1500 */
[----:B------:R-:W-:Y:S01]  /*7390*/  R2UR UR52, R229 ;  /* 0x00000000e53472ca */ /* 0x000fe200000e0000 */
[----:B------:R-:W-:Y:S01]  /*73a0*/  UMOV UR58, UR30 ;  /* 0x0000001e003a7c82 */ /* 0x000fe20008000000 */
[----:B------:R-:W-:Y:S01]  /*73b0*/  UMOV UR59, UR31 ;  /* 0x0000001f003b7c82 */ /* 0x000fe20008000000 */
[C---:B-1----:R-:W-:Y:S01]  /*73c0*/  IMAD.WIDE R8, R0.reuse, 0x2, R218 ;  /* 0x0000000200087825 */ /* 0x042fe200078e02da */
[----:B------:R0:W3:Y:S04]  /*73d0*/  LDG.E.U16 R229, desc[UR6][R6.64] ;  /* 0x0000000606e57981 */ /* 0x0000e8000c1e1500 */
[----:B------:R1:W3:Y:S04]  /*73e0*/  LDG.E.U16 R227, desc[UR6][R10.64] ;  /* 0x000000060ae37981 */ /* 0x0002e8000c1e1500 */
[----:B------:R-:W3:Y:S01]  /*73f0*/  LDL.64 R218, [R1+0x250] ;  /* 0x0002500001da7983 */ /* 0x000ee20000100a00 */
[----:B0-----:R-:W-:-:S03]  /*7400*/  IMAD.WIDE R6, R0, 0x2, R222 ;  /* 0x0000000200067825 */ /* 0x001fc600078e02de */
[----:B------:R-:W3:Y:S04]  /*7410*/  LDL.64 R216, [R1+0x248] ;  /* 0x0002480001d87983 */ /* 0x000ee80000100a00 */
[----:B------:R-:W3:Y:S04]  /*7420*/  LDL.64 R222, [R1+0x220] ;  /* 0x0002200001de7983 */ /* 0x000ee80000100a00 */
[----:B------:R-:W3:Y:S01]  /*7430*/  LDG.E.U16 R4, desc[UR6][R6.64] ;  /* 0x0000000606047981 */ /* 0x000ee2000c1e1500 */
[----:B------:R-:W-:Y:S01]  /*7440*/  HGMMA.64x64x16.F32 R152, gdesc[UR56].tnspA, R152 ;  /* 0x20e00000389879f0 */ /* 0x000fe20008700898 */
[----:B------:R-:W-:-:S02]  /*7450*/  R2UR UR57, R228 ;  /* 0x00000000e43972ca */ /* 0x000fc400000e0000 */
[----:B------:R0:W3:Y:S01]  /*7460*/  LDG.E.U16 R228, desc[UR6][R8.64] ;  /* 0x0000000608e47981 */ /* 0x0000e2000c1e1500 */
[----:B----4-:R-:W-:-:S03]  /*7470*/  IMAD.WIDE R12, R0, 0x2, R20 ;  /* 0x00000002000c7825 */ /* 0x010fc600078e0214 */
[----:B------:R-:W4:Y:S01]  /*7480*/  LDL.64 R20, [R1+0x240] ;  /* 0x0002400001147983 */ /* 0x000f220000100a00 */
[----:B--2---:R-:W-:-:S03]  /*7490*/  IMAD.WIDE R14, R0, 0x2, R22 ;  /* 0x00000002000e7825 */ /* 0x004fc600078e0216 */
[----:B------:R-:W2:Y:S04]  /*74a0*/  LDL.64 R22, [R1+0x230] ;  /* 0x0002300001167983 */ /* 0x000ea80000100a00 */
[----:B------:R3:W2:Y:S04]  /*74b0*/  LDG.E.U16 R225, desc[UR6][R12.64] ;  /* 0x000000060ce17981 */ /* 0x0006a8000c1e1500 */
[----:B------:R-:W2:Y:S04]  /*74c0*/  LDG.E.U16 R224, desc[UR6][R14.64] ;  /* 0x000000060ee07981 */ /* 0x000ea8000c1e1500 */
[----:B------:R-:W2:Y:S01]  /*74d0*/  LDL.64 R14, [R1+0x228] ;  /* 0x00022800010e7983 */ /* 0x000ea20000100a00 */
[----:B-1----:R-:W-:-:S03]  /*74e0*/  IMAD.WIDE R10, R0, 0x2, R18 ;  /* 0x00000002000a7825 */ /* 0x002fc600078e0212 */
[----:B------:R-:W2:Y:S01]  /*74f0*/  LDL.64 R18, [R1+0x210] ;  /* 0x0002100001127983 */ /* 0x000ea20000100a00 */
[----:B0-----:R-:W-:Y:S01]  /*7500*/  IMAD.WIDE R8, R0, 0x2, R220 ;  /* 0x0000000200087825 */ /* 0x001fe200078e02dc */
[----:B------:R-:W-:Y:S02]  /*7510*/  R2UR UR56, R226 ;  /* 0x00000000e23872ca */ /* 0x000fe400000e0000 */
[----:B------:R-:W2:Y:S04]  /*7520*/  LDG.E.U16 R226, desc[UR6][R10.64] ;  /* 0x000000060ae27981 */ /* 0x000ea8000c1e1500 */
[----:B------:R0:W2:Y:S01]  /*7530*/  LDG.E.U16 R236, desc[UR6][R8.64] ;  /* 0x0000000608ec7981 */ /* 0x0000a2000c1e1500 */
[----:B---3--:R-:W-:-:S03]  /*7540*/  IMAD.WIDE R12, R0, 0x2, R16 ;  /* 0x00000002000c7825 */ /* 0x008fc600078e0210 */
[----:B------:R-:W3:Y:S04]  /*7550*/  LDL.64 R16, [R1+0x208] ;  /* 0x0002080001107983 */ /* 0x000ee80000100a00 */
[----:B------:R-:W-:Y:S04]  /*7560*/  STL [R1+0x54], R231 ;  /* 0x000054e701007387 */ /* 0x000fe80000100800 */
[----:B------:R-:W3:Y:S04]  /*7570*/  LDG.E.U16 R234, desc[UR6][R12.64] ;  /* 0x000000060cea7981 */ /* 0x000ee8000c1e1500 */
[----:B------:R-:W-:Y:S04]  /*7580*/  STL [R1+0x78], R230 ;  /* 0x000078e601007387 */ /* 0x000fe80000100800 */
[----:B------:R1:W-:Y:S04]  /*7590*/  STL [R1+0x7c], R2 ;  /* 0x00007c0201007387 */ /* 0x0003e80000100800 */
[----:B------:R-:W3:Y:S01]  /*75a0*/  LDL.64 R220, [R1+0x200] ;  /* 0x0002000001dc7983 */ /* 0x000ee20000100a00 */
[----:B------:R-:W-:Y:S01]  /*75b0*/  R2UR UR49, R232 ;  /* 0x00000000e83172ca */ /* 0x000fe200000e0000 */
[----:B------:R-:W-:-:S02]  /*75c0*/  IMAD.WIDE R6, R0, 0x2, R218 ;  /* 0x0000000200067825 */ /* 0x000fc400078e02da */
[----:B------:R-:W3:Y:S02]  /*75d0*/  LDL.64 R218, [R1+0x1f0] ;  /* 0x0001f00001da7983 */ /* 0x000ee40000100a00 */
[C---:B0-----:R-:W-:Y:S02]  /*75e0*/  IMAD.WIDE R8, R0.reuse, 0x2, R216 ;  /* 0x0000000200087825 */ /* 0x041fe400078e02d8 */
[----:B------:R-:W3:Y:S04]  /*75f0*/  LDL.64 R216, [R1+0x1e0] ;  /* 0x0001e00001d87983 */ /* 0x000ee80000100a00 */
[----:B------:R0:W3:Y:S04]  /*7600*/  LDG.E.U16 R233, desc[UR6][R6.64] ;  /* 0x0000000606e97981 */ /* 0x0000e8000c1e1500 */
[----:B-1----:R1:W3:Y:S01]  /*7610*/  LDG.E.U16 R2, desc[UR6][R8.64] ;  /* 0x0000000608027981 */ /* 0x0022e2000c1e1500 */
[----:B0-----:R-:W-:-:S04]  /*7620*/  IMAD.WIDE R6, R0, 0x2, R222 ;  /* 0x0000000200067825 */ /* 0x001fc800078e02de */
[C---:B----4-:R-:W-:Y:S02]  /*7630*/  IMAD.WIDE R10, R0.reuse, 0x2, R20 ;  /* 0x00000002000a7825 */ /* 0x050fe400078e0214 */
[----:B------:R-:W4:Y:S02]  /*7640*/  LDL.64 R20, [R1+0x1e8] ;  /* 0x0001e80001147983 */ /* 0x000f240000100a00 */
[C---:B--2---:R-:W-:Y:S02]  /*7650*/  IMAD.WIDE R12, R0.reuse, 0x2, R22 ;  /* 0x00000002000c7825 */ /* 0x044fe400078e0216 */
[----:B------:R-:W2:Y:S04]  /*7660*/  LDL.64 R22, [R1+0x1d0] ;  /* 0x0001d00001167983 */ /* 0x000ea80000100a00 */
[----:B------:R0:W-:Y:S04]  /*7670*/  STL [R1+0x48], R229 ;  /* 0x000048e501007387 */ /* 0x0001e80000100800 */
[----:B------:R-:W-:Y:S04]  /*7680*/  STL [R1+0x68], R228 ;  /* 0x000068e401007387 */ /* 0x000fe80000100800 */
[----:B------:R-:W2:Y:S04]  /*7690*/  LDG.E.U16 R231, desc[UR6][R12.64] ;  /* 0x000000060ce77981 */ /* 0x000ea8000c1e1500 */
[----:B------:R-:W-:Y:S04]  /*76a0*/  STL [R1+0x6c], R227 ;  /* 0x00006ce301007387 */ /* 0x000fe80000100800 */
[----:B------:R3:W2:Y:S04]  /*76b0*/  LDG.E.U16 R232, desc[UR6][R10.64] ;  /* 0x000000060ae87981 */ /* 0x0006a8000c1e1500 */
[----:B------:R-:W-:Y:S04]  /*76c0*/  STL [R1+0x40], R225 ;  /* 0x000040e101007387 */ /* 0x000fe80000100800 */
[----:B------:R1:W-:Y:S04]  /*76d0*/  STL [R1+0x50], R224 ;  /* 0x000050e001007387 */ /* 0x0003e80000100800 */
[----:B------:R-:W2:Y:S01]  /*76e0*/  LDL.64 R222, [R1+0x1b0] ;  /* 0x0001b00001de7983 */ /* 0x000ea20000100a00 */
[----:B------:R-:W-:-:S03]  /*76f0*/  IMAD.WIDE R14, R0, 0x2, R14 ;  /* 0x00000002000e7825 */ /* 0x000fc600078e020e */
[----:B0-----:R-:W2:Y:S04]  /*7700*/  LDG.E.U16 R229, desc[UR6][R6.64] ;  /* 0x0000000606e57981 */ /* 0x001ea8000c1e1500 */
[----:B-1----:R-:W2:Y:S04]  /*7710*/  LDL.64 R224, [R1+0x1b8] ;  /* 0x0001b80001e07983 */ /* 0x002ea80000100a00 */
[----:B------:R-:W2:Y:S01]  /*7720*/  LDG.E.U16 R230, desc[UR6][R14.64] ;  /* 0x000000060ee67981 */ /* 0x000ea2000c1e1500 */
[----:B------:R-:W-:-:S03]  /*7730*/  IMAD.WIDE R8, R0, 0x2, R18 ;  /* 0x0000000200087825 */ /* 0x000fc600078e0212 */
[----:B------:R-:W2:Y:S04]  /*7740*/  LDL.64 R18, [R1+0x1c8] ;  /* 0x0001c80001127983 */ /* 0x000ea80000100a00 */
[----:B------:R-:W2:Y:S01]  /*7750*/  LDG.E.U16 R228, desc[UR6][R8.64] ;  /* 0x0000000608e47981 */ /* 0x000ea2000c1e1500 */
[----:B---3--:R-:W-:-:S03]  /*7760*/  IMAD.WIDE R10, R0, 0x2, R16 ;  /* 0x00000002000a7825 */ /* 0x008fc600078e0210 */
[----:B------:R-:W3:Y:S04]  /*7770*/  LDL.64 R16, [R1+0x1c0] ;  /* 0x0001c00001107983 */ /* 0x000ee80000100a00 */
[----:B------:R0:W-:Y:S01]  /*7780*/  STL [R1+0x4c], R4 ;  /* 0x00004c0401007387 */ /* 0x0001e20000100800 */
[----:B------:R-:W-:-:S03]  /*7790*/  IMAD.WIDE R12, R0, 0x2, R220 ;  /* 0x00000002000c7825 */ /* 0x000fc600078e02dc */
[----:B------:R-:W3:Y:S04]  /*77a0*/  LDG.E.U16 R227, desc[UR6][R10.64] ;  /* 0x000000060ae37981 */ /* 0x000ee8000c1e1500 */
[----:B0-----:R4:W2:Y:S04]  /*77b0*/  LDG.E.U16 R4, desc[UR6][R12.64] ;  /* 0x000000060c047981 */ /* 0x0018a8000c1e1500 */
[----:B------:R-:W-:Y:S01]  /*77c0*/  STL [R1+0x38], R236 ;  /* 0x000038ec01007387 */ /* 0x000fe20000100800 */
[----:B----4-:R-:W-:-:S03]  /*77d0*/  IMAD.WIDE R12, R0, 0x2, R20 ;  /* 0x00000002000c7825 */ /* 0x010fc600078e0214 */
[----:B--2---:R-:W-:Y:S04]  /*77e0*/  STL [R1+0x348], R4 ;  /* 0x0003480401007387 */ /* 0x004fe80000100800 */
[----:B------:R0:W-:Y:S04]  /*77f0*/  STL [R1+0x44], R226 ;  /* 0x000044e201007387 */ /* 0x0001e80000100800 */
[----:B------:R-:W-:Y:S04]  /*7800*/  STL [R1+0x3c], R234 ;  /* 0x00003cea01007387 */ /* 0x000fe80000100800 */
[----:B------:R-:W2:Y:S04]  /*7810*/  LDL.64 R20, [R1+0x1a8] ;  /* 0x0001a80001147983 */ /* 0x000ea80000100a00 */
[----:B------:R-:W4:Y:S01]  /*7820*/  LDL.64 R220, [R1+0x1a0] ;  /* 0x0001a00001dc7983 */ /* 0x000f220000100a00 */
[----:B------:R-:W-:-:S03]  /*7830*/  IMAD.WIDE R14, R0, 0x2, R218 ;  /* 0x00000002000e7825 */ /* 0x000fc600078e02da */
[----:B------:R-:W4:Y:S01]  /*7840*/  LDL.64 R218, [R1+0x198] ;  /* 0x0001980001da7983 */ /* 0x000f220000100a00 */
[----:B------:R-:W-:-:S03]  /*7850*/  IMAD.WIDE R10, R0, 0x2, R22 ;  /* 0x00000002000a7825 */ /* 0x000fc600078e0216 */
[----:B0-----:R0:W4:Y:S01]  /*7860*/  LDG.E.U16 R226, desc[UR6][R14.64] ;  /* 0x000000060ee27981 */ /* 0x001122000c1e1500 */
[----:B---3--:R-:W-:-:S03]  /*7870*/  IMAD.WIDE R6, R0, 0x2, R16 ;  /* 0x0000000200067825 */ /* 0x008fc600078e0210 */
[----:B------:R-:W3:Y:S01]  /*7880*/  LDL.64 R22, [R1+0x188] ;  /* 0x0001880001167983 */ /* 0x000ee20000100a00 */
[----:B------:R-:W-:-:S03]  /*7890*/  IMAD.WIDE R8, R0, 0x2, R18 ;  /* 0x0000000200087825 */ /* 0x000fc600078e0212 */
[----:B------:R2:W3:Y:S01]  /*78a0*/  LDG.E.U16 R18, desc[UR6][R6.64] ;  /* 0x0000000606127981 */ /* 0x0004e2000c1e1500 */
[----:B0-----:R-:W-:-:S03]  /*78b0*/  IMAD.WIDE R14, R0, 0x2, R216 ;  /* 0x00000002000e7825 */ /* 0x001fc600078e02d8 */
[----:B------:R-:W3:Y:S04]  /*78c0*/  LDL.64 R216, [R1+0x190] ;  /* 0x0001900001d87983 */ /* 0x000ee80000100a00 */
[----:B------:R-:W-:Y:S04]  /*78d0*/  STL [R1+0x2c], R233 ;  /* 0x00002ce901007387 */ /* 0x000fe80000100800 */
[----:B------:R-:W3:Y:S04]  /*78e0*/  LDL.64 R16, [R1+0x180] ;  /* 0x0001800001107983 */ /* 0x000ee80000100a00 */
[----:B------:R0:W-:Y:S04]  /*78f0*/  STL [R1+0x34], R2 ;  /* 0x0000340201007387 */ /* 0x0001e80000100800 */
[----:B------:R4:W3:Y:S04]  /*7900*/  LDG.E.U16 R4, desc[UR6][R8.64] ;  /* 0x0000000608047981 */ /* 0x0008e8000c1e1500 */
[----:B------:R1:W3:Y:S04]  /*7910*/  LDG.E.U16 R19, desc[UR6][R12.64] ;  /* 0x000000060c137981 */ /* 0x0002e8000c1e1500 */
[----:B0-----:R-:W3:Y:S01]  /*7920*/  LDG.E.U16 R2, desc[UR6][R14.64] ;  /* 0x000000060e027981 */ /* 0x001ee2000c1e1500 */
[----:B--2---:R-:W-:-:S04]  /*7930*/  IMAD.WIDE R6, R0, 0x2, R20 ;  /* 0x0000000200067825 */ /* 0x004fc800078e0214 */
[C---:B----4-:R-:W-:Y:S02]  /*7940*/  IMAD.WIDE R8, R0.reuse, 0x2, R220 ;  /* 0x0000000200087825 */ /* 0x050fe400078e02dc */
[----:B------:R-:W2:Y:S04]  /*7950*/  LDG.E.U16 R6, desc[UR6][R6.64] ;  /* 0x0000000606067981 */ /* 0x000ea8000c1e1500 */
[----:B------:R0:W4:Y:S01]  /*7960*/  LDG.E.U16 R7, desc[UR6][R8.64] ;  /* 0x0000000608077981 */ /* 0x000122000c1e1500 */
[----:B-1----:R-:W-:-:S03]  /*7970*/  IMAD.WIDE R12, R0, 0x2, R224 ;  /* 0x00000002000c7825 */ /* 0x002fc600078e02e0 */
[----:B------:R-:W-:Y:S01]  /*7980*/  STL [R1+0x30], R232 ;  /* 0x000030e801007387 */ /* 0x000fe20000100800 */
[----:B0-----:R-:W-:-:S06]  /*7990*/  IMAD.WIDE R8, R0, 0x2, R218 ;  /* 0x0000000200087825 */ /* 0x001fcc00078e02da */
[----:B------:R-:W4:Y:S01]  /*79a0*/  LDG.E.U16 R8, desc[UR6][R8.64] ;  /* 0x0000000608087981 */ /* 0x000f22000c1e1500 */
[----:B---3--:R-:W-:-:S03]  /*79b0*/  IMAD.WIDE R16, R0, 0x2, R16 ;  /* 0x0000000200107825 */ /* 0x008fc600078e0210 */
[----:B------:R0:W-:Y:S04]  /*79c0*/  STL [R1+0x34c], R2 ;  /* 0x00034c0201007387 */ /* 0x0001e80000100800 */
[----:B------:R-:W-:Y:S04]  /*79d0*/  STL [R1+0x20], R231 ;  /* 0x000020e701007387 */ /* 0x000fe80000100800 */
[----:B0-----:R0:W3:Y:S04]  /*79e0*/  LDG.E.U16 R2, desc[UR6][R10.64] ;  /* 0x000000060a027981 */ /* 0x0010e8000c1e1500 */
[----:B------:R-:W-:Y:S01]  /*79f0*/  STL [R1+0x28], R230 ;  /* 0x000028e601007387 */ /* 0x000fe20000100800 */
[----:B0-----:R-:W-:-:S03]  /*7a00*/  IMAD.WIDE R10, R0, 0x2, R222 ;  /* 0x00000002000a7825 */ /* 0x001fc600078e02de */
[----:B------:R0:W-:Y:S04]  /*7a10*/  STL [R1+0x350], R4 ;  /* 0x0003500401007387 */ /* 0x0001e80000100800 */
[----:B------:R1:W-:Y:S04]  /*7a20*/  STL [R1+0x354], R18 ;  /* 0x0003541201007387 */ /* 0x0003e80000100800 */
[----:B------:R-:W3:Y:S04]  /*7a30*/  LDL.64 R222, [R1+0x178] ;  /* 0x0001780001de7983 */ /* 0x000ee80000100a00 */
[----:B0-----:R0:W3:Y:S04]  /*7a40*/  LDG.E.U16 R4, desc[UR6][R10.64] ;  /* 0x000000060a047981 */ /* 0x0010e8000c1e1500 */
[----:B-1----:R1:W3:Y:S04]  /*7a50*/  LDG.E.U16 R18, desc[UR6][R12.64] ;  /* 0x000000060c127981 */ /* 0x0022e8000c1e1500 */
[----:B------:R-:W3:Y:S01]  /*7a60*/  LDL.64 R14, [R1+0x170] ;  /* 0x00017000010e7983 */ /* 0x000ee20000100a00 */
[----:B0-----:R-:W-:-:S03]  /*7a70*/  IMAD.WIDE R10, R0, 0x2, R22 ;  /* 0x00000002000a7825 */ /* 0x001fc600078e0216 */
[----:B------:R-:W3:Y:S01]  /*7a80*/  LDL.64 R20, [R1+0x168] ;  /* 0x0001680001147983 */ /* 0x000ee20000100a00 */
[----:B-1----:R-:W-:-:S03]  /*7a90*/  IMAD.WIDE R12, R0, 0x2, R216 ;  /* 0x00000002000c7825 */ /* 0x002fc600078e02d8 */
[----:B------:R-:W-:Y:S04]  /*7aa0*/  STL [R1+0x24], R229 ;  /* 0x000024e501007387 */ /* 0x000fe80000100800 */
[----:B------:R3:W3:Y:S04]  /*7ab0*/  LDG.E.U16 R9, desc[UR6][R12.64] ;  /* 0x000000060c097981 */ /* 0x0006e8000c1e1500 */
[----:B------:R-:W-:Y:S04]  /*7ac0*/  STL [R1+0x14], R228 ;  /* 0x000014e401007387 */ /* 0x000fe80000100800 */
[----:B------:R-:W3:Y:S04]  /*7ad0*/  LDG.E.U16 R10, desc[UR6][R10.64] ;  /* 0x000000060a0a7981 */ /* 0x000ee8000c1e1500 */
[----:B------:R-:W3:Y:S04]  /*7ae0*/  LDL.64 R220, [R1+0x160] ;  /* 0x0001600001dc7983 */ /* 0x000ee80000100a00 */
[----:B------:R-:W-:Y:S04]  /*7af0*/  STL [R1+0x1c], R227 ;  /* 0x00001ce301007387 */ /* 0x000fe80000100800 */
[----:B------:R-:W-:Y:S04]  /*7b00*/  STL [R1+0x10], R226 ;  /* 0x000010e201007387 */ /* 0x000fe80000100800 */
[----:B------:R-:W3:Y:S04]  /*7b10*/  LDG.E.U16 R11, desc[UR6][R16.64] ;  /* 0x00000006100b7981 */ /* 0x000ee8000c1e1500 */
[----:B--2---:R-:W-:Y:S04]  /*7b20*/  STL [R1+0x358], R6 ;  /* 0x0003580601007387 */ /* 0x004fe80000100800 */
[----:B----4-:R0:W-:Y:S04]  /*7b30*/  STL [R1+0x35c], R7 ;  /* 0x00035c0701007387 */ /* 0x0101e80000100800 */
[----:B------:R-:W2:Y:S04]  /*7b40*/  LDL.64 R218, [R1+0x150] ;  /* 0x0001500001da7983 */ /* 0x000ea80000100a00 */
[----:B------:R-:W4:Y:S04]  /*7b50*/  LDL.64 R216, [R1+0x148] ;  /* 0x0001480001d87983 */ /* 0x000f280000100a00 */
[----:B0-----:R-:W2:Y:S04]  /*7b60*/  LDL.64 R6, [R1+0x158] ;  /* 0x0001580001067983 */ /* 0x001ea80000100a00 */
[----:B------:R-:W-:Y:S01]  /*7b70*/  STL [R1+0xc], R19 ;  /* 0x00000c1301007387 */ /* 0x000fe20000100800 */
[----:B---3--:R-:W-:-:S06]  /*7b80*/  IMAD.WIDE R12, R0, 0x2, R222 ;  /* 0x00000002000c7825 */ /* 0x008fcc00078e02de */
[----:B------:R-:W3:Y:S01]  /*7b90*/  LDG.E.U16 R12, desc[UR6][R12.64] ;  /* 0x000000060c0c7981 */ /* 0x000ee2000c1e1500 */
[----:B------:R-:W-:-:S05]  /*7ba0*/  IMAD.WIDE R14, R0, 0x2, R14 ;  /* 0x00000002000e7825 */ /* 0x000fca00078e020e */
[----:B------:R0:W3:Y:S04]  /*7bb0*/  LDG.E.U16 R13, desc[UR6][R14.64] ;  /* 0x000000060e0d7981 */ /* 0x0000e8000c1e1500 */
[----:B------:R-:W-:Y:S01]  /*7bc0*/  STL [R1+0x368], R9 ;  /* 0x0003680901007387 */ /* 0x000fe20000100800 */
[----:B0-----:R-:W-:-:S03]  /*7bd0*/  IMAD.WIDE R14, R0, 0x2, R20 ;  /* 0x00000002000e7825 */ /* 0x001fc600078e0214 */
[----:B------:R-:W-:Y:S04]  /*7be0*/  STL [R1+0x360], R10 ;  /* 0x0003600a01007387 */ /* 0x000fe80000100800 */
[----:B------:R-:W3:Y:S01]  /*7bf0*/  LDL.64 R22, [R1+0x140] ;  /* 0x0001400001167983 */ /* 0x000ee20000100a00 */
[----:B------:R-:W-:Y:S01]  /*7c00*/  UMOV UR42, UR26 ;  /* 0x0000001a002a7c82 */ /* 0x000fe20008000000 */
[----:B------:R-:W-:Y:S02]  /*7c10*/  UMOV UR43, UR27 ;  /* 0x0000001b002b7c82 */ /* 0x000fe40008000000 */
[----:B------:R-:W-:Y:S01]  /*7c20*/  HGMMA.64x64x16.F32 R152, gdesc[UR40].tnspA, R152 ;  /* 0x20e00000289879f0 */ /* 0x000fe20008700898 */
[C---:B------:R-:W-:Y:S01]  /*7c30*/  IMAD.WIDE R228, R0.reuse, 0x2, R220 ;  /* 0x0000000200e47825 */ /* 0x040fe200078e02dc */
[----:B------:R-:W3:Y:S04]  /*7c40*/  LDG.E.U16 R14, desc[UR6][R14.64] ;  /* 0x000000060e0e7981 */ /* 0x000ee8000c1e1500 */
[----:B------:R0:W-:Y:S04]  /*7c50*/  STL [R1+0x364], R11 ;  /* 0x0003640b01007387 */ /* 0x0001e80000100800 */
[----:B------:R-:W3:Y:S04]  /*7c60*/  LDL.64 R20, [R1+0x138] ;  /* 0x0001380001147983 */ /* 0x000ee80000100a00 */
[----:B------:R3:W3:Y:S04]  /*7c70*/  LDG.E.U16 R15, desc[UR6][R228.64] ;  /* 0x00000006e40f7981 */ /* 0x0006e8000c1e1500 */
[----:B0-----:R-:W3:Y:S04]  /*7c80*/  LDL.64 R10, [R1+0x130] ;  /* 0x00013000010a7983 */ /* 0x001ee80000100a00 */
[----:B------:R0:W-:Y:S04]  /*7c90*/  STL [R1+0x4], R4 ;  /* 0x0000040401007387 */ /* 0x0001e80000100800 */
[----:B------:R-:W3:Y:S04]  /*7ca0*/  LDL.64 R220, [R1+0x110] ;  /* 0x0001100001dc7983 */ /* 0x000ee80000100a00 */
[----:B------:R-:W3:Y:S04]  /*7cb0*/  LDL.64 R224, [R1+0x120] ;  /* 0x0001200001e07983 */ /* 0x000ee80000100a00 */
[----:B------:R-:W3:Y:S01]  /*7cc0*/  LDL.64 R222, [R1+0x118] ;  /* 0x0001180001de7983 */ /* 0x000ee20000100a00 */
[----:B--2---:R-:W-:-:S03]  /*7cd0*/  IMAD.WIDE R16, R0, 0x2, R6 ;  /* 0x0000000200107825 */ /* 0x004fc600078e0206 */
[----:B------:R-:W2:Y:S01]  /*7ce0*/  LDL.64 R6, [R1+0x128] ;  /* 0x0001280001067983 */ /* 0x000ea20000100a00 */
[----:B------:R-:W-:-:S03]  /*7cf0*/  IMAD.WIDE R232, R0, 0x2, R218 ;  /* 0x0000000200e87825 */ /* 0x000fc600078e02da */
[----:B------:R-:W2:Y:S01]  /*7d00*/  LDG.E.U16 R16, desc[UR6][R16.64] ;  /* 0x0000000610107981 */ /* 0x000ea2000c1e1500 */
[----:B----4-:R-:W-:-:S03]  /*7d10*/  IMAD.WIDE R230, R0, 0x2, R216 ;  /* 0x0000000200e67825 */ /* 0x010fc600078e02d8 */
[----:B------:R-:W4:Y:S04]  /*7d20*/  LDL.64 R218, [R1+0x108] ;  /* 0x0001080001da7983 */ /* 0x000f280000100a00 */
[----:B------:R-:W4:Y:S04]  /*7d30*/  LDL.64 R216, [R1+0x100] ;  /* 0x0001000001d87983 */ /* 0x000f280000100a00 */
[----:B------:R-:W4:Y:S01]  /*7d40*/  LDG.E.U16 R17, desc[UR6][R232.64] ;  /* 0x00000006e8117981 */ /* 0x000f22000c1e1500 */
[----:B------:R-:W-:-:S03]  /*7d50*/  UMOV UR46, UR22 ;  /* 0x00000016002e7c82 */ /* 0x000fc60008000000 */
[----:B------:R-:W4:Y:S01]  /*7d60*/  LDG.E.U16 R226, desc[UR6][R230.64] ;  /* 0x00000006e6e27981 */ /* 0x000f22000c1e1500 */
[----:B------:R-:W-:Y:S02]  /*7d70*/  UMOV UR47, UR23 ;  /* 0x00000017002f7c82 */ /* 0x000fe40008000000 */
[----:B------:R-:W-:Y:S01]  /*7d80*/  HGMMA.64x64x16.F32 R152, gdesc[UR44].tnspA, R152 ;  /* 0x20e000002c9879f0 */ /* 0x000fe20008700898 */
[C---:B---3--:R-:W-:Y:S02]  /*7d90*/  IMAD.WIDE R228, R0.reuse, 0x2, R22 ;  /* 0x0000000200e47825 */ /* 0x048fe400078e0216 */
[----:B------:R-:W3:Y:S04]  /*7da0*/  LDL.64 R22, [R1+0xf8] ;  /* 0x0000f80001167983 */ /* 0x000ee80000100a00 */
[----:B------:R1:W3:Y:S02]  /*7db0*/  LDG.E.U16 R234, desc[UR6][R228.64] ;  /* 0x00000006e4ea7981 */ /* 0x0002e4000c1e1500 */
[----:B-1----:R-:W-:-:S02]  /*7dc0*/  IMAD.WIDE R228, R0, 0x2, R20 ;  /* 0x0000000200e47825 */ /* 0x002fc400078e0214 */
[----:B------:R-:W3:Y:S01]  /*7dd0*/  LDL.64 R20, [R1+0xf0] ;  /* 0x0000f00001147983 */ /* 0x000ee20000100a00 */
[----:B------:R-:W-:Y:S01]  /*7de0*/  UMOV UR50, UR18 ;  /* 0x0000001200327c82 */ /* 0x000fe20008000000 */
[----:B------:R-:W-:Y:S02]  /*7df0*/  UMOV UR51, UR19 ;  /* 0x0000001300337c82 */ /* 0x000fe40008000000 */
[----:B------:R-:W-:Y:S01]  /*7e00*/  HGMMA.64x64x16.F32 R152, gdesc[UR48].tnspA, R152 ;  /* 0x20e00000309879f0 */ /* 0x000fe20008700898 */
[----:B------:R-:W-:Y:S01]  /*7e10*/  UMOV UR54, UR14 ;  /* 0x0000000e00367c82 */ /* 0x000fe20008000000 */
[----:B------:R-:W-:Y:S01]  /*7e20*/  IMAD.WIDE R230, R0, 0x2, R10 ;  /* 0x0000000200e67825 */ /* 0x000fe200078e020a */
[----:B------:R-:W-:Y:S01]  /*7e30*/  UMOV UR55, UR15 ;  /* 0x0000000f00377c82 */ /* 0x000fe20008000000 */
[----:B------:R-:W3:Y:S01]  /*7e40*/  LDL.64 R10, [R1+0xe8] ;  /* 0x0000e800010a7983 */ /* 0x000ee20000100a00 */
[----:B------:R-:W-:Y:S01]  /*7e50*/  UMOV UR58, UR10 ;  /* 0x0000000a003a7c82 */ /* 0x000fe20008000000 */
[----:B------:R-:W-:-:S02]  /*7e60*/  UMOV UR59, UR11 ;  /* 0x0000000b003b7c82 */ /* 0x000fc40008000000 */
[----:B------:R-:W3:Y:S04]  /*7e70*/  LDG.E.U16 R236, desc[UR6][R228.64] ;  /* 0x00000006e4ec7981 */ /* 0x000ee8000c1e1500 */
[----:B------:R-:W3:Y:S01]  /*7e80*/  LDG.E.U16 R238, desc[UR6][R230.64] ;  /* 0x00000006e6ee7981 */ /* 0x000ee2000c1e1500 */
[----:B------:R-:W-:Y:S01]  /*7e90*/  HGMMA.64x64x16.F32 R152, gdesc[UR52].tnspA, R152 ;  /* 0x20e00000349879f0 */ /* 0x000fe20008700898 */
[----:B--2---:R-:W-:-:S03]  /*7ea0*/  IMAD.WIDE R232, R0, 0x2, R6 ;  /* 0x0000000200e87825 */ /* 0x004fc600078e0206 */
[----:B------:R-:W-:Y:S01]  /*7eb0*/  HGMMA.64x64x16.F32 R152, gdesc[UR56].tnspA, R152, gsb0 ;  /* 0x20e00000389879f0 */ /* 0x000fe20008000898 */
[----:B------:R-:W2:Y:S04]  /*7ec0*/  LDL.64 R6, [R1+0xe0] ;  /* 0x0000e00001067983 */ /* 0x000ea80000100a00 */
[----:B------:R1:W2:Y:S02]  /*7ed0*/  LDG.E.U16 R240, desc[UR6][R232.64] ;  /* 0x00000006e8f07981 */ /* 0x0002a4000c1e1500 */
[----:B-1----:R-:W-:-:S05]  /*7ee0*/  IMAD.WIDE R232, R0, 0x2, R220 ;  /* 0x0000000200e87825 */ /* 0x002fca00078e02dc */
[----:B------:R-:W2:Y:S01]  /*7ef0*/  LDG.E.U16 R246, desc[UR6][R232.64] ;  /* 0x00000006e8f67981 */ /* 0x000ea2000c1e1500 */
[----:B------:R-:W-:-:S04]  /*7f00*/  IMAD.WIDE R228, R0, 0x2, R224 ;  /* 0x0000000200e47825 */ /* 0x000fc800078e02e0 */
[C---:B------:R-:W-:Y:S01]  /*7f10*/  IMAD.WIDE R230, R0.reuse, 0x2, R222 ;  /* 0x0000000200e67825 */ /* 0x040fe200078e02de */
[----:B------:R4:W2:Y:S04]  /*7f20*/  LDG.E.U16 R242, desc[UR6][R228.64] ;  /* 0x00000006e4f27981 */ /* 0x0008a8000c1e1500 */
[----:B------:R1:W2:Y:S01]  /*7f30*/  LDG.E.U16 R244, desc[UR6][R230.64] ;  /* 0x00000006e6f47981 */ /* 0x0002a2000c1e1500 */
[----:B----4-:R-:W-:-:S04]  /*7f40*/  IMAD.WIDE R228, R0, 0x2, R218 ;  /* 0x0000000200e47825 */ /* 0x010fc800078e02da */
[C---:B-1----:R-:W-:Y:S01]  /*7f50*/  IMAD.WIDE R230, R0.reuse, 0x2, R216 ;  /* 0x0000000200e67825 */ /* 0x042fe200078e02d8 */
[----:B------:R1:W4:Y:S04]  /*7f60*/  LDG.E.U16 R248, desc[UR6][R228.64] ;  /* 0x00000006e4f87981 */ /* 0x000328000c1e1500 */
[----:B------:R0:W4:Y:S01]  /*7f70*/  LDG.E.U16 R250, desc[UR6][R230.64] ;  /* 0x00000006e6fa7981 */ /* 0x000122000c1e1500 */
[----:B---3--:R-:W-:-:S05]  /*7f80*/  IMAD.WIDE R232, R0, 0x2, R22 ;  /* 0x0000000200e87825 */ /* 0x008fca00078e0216 */
[----:B------:R-:W3:Y:S01]  /*7f90*/  LDG.E.U16 R251, desc[UR6][R232.64] ;  /* 0x00000006e8fb7981 */ /* 0x000ee2000c1e1500 */
[----:B------:R-:W-:Y:S02]  /*7fa0*/  WARPGROUP.DEPBAR.LE gsb0, 0x0 ;  /* 0x00008000000079c5 */ /* 0x000fe40000010000 */
[----:B-1----:R-:W-:-:S06]  /*7fb0*/  IMAD.WIDE R228, R0, 0x2, R20 ;  /* 0x0000000200e47825 */ /* 0x002fcc00078e0214 */
[----:B------:R1:W4:Y:S01]  /*7fc0*/  LDG.E.U16 R228, desc[UR6][R228.64] ;  /* 0x00000006e4e47981 */ /* 0x000322000c1e1500 */
[----:B0-----:R-:W-:-:S06]  /*7fd0*/  IMAD.WIDE R230, R0, 0x2, R10 ;  /* 0x0000000200e67825 */ /* 0x001fcc00078e020a */
[----:B------:R0:W4:Y:S01]  /*7fe0*/  LDG.E.U16 R230, desc[UR6][R230.64] ;  /* 0x00000006e6e67981 */ /* 0x000122000c1e1500 */
[----:B-1----:R-:W-:Y:S01]  /*7ff0*/  FMUL R229, R184, UR5 ;  /* 0x00000005b8e57c20 */ /* 0x002fe20008400000 */
[----:B0-----:R-:W-:-:S05]  /*8000*/  FMUL R231, R185, UR5 ;  /* 0x00000005b9e77c20 */ /* 0x001fca0008400000 */
[----:B------:R-:W-:Y:S01]  /*8010*/  FMNMX R229, R229, R231, !PT ;  /* 0x000000e7e5e57209 */ /* 0x000fe20007800000 */
[----:B------:R-:W-:-:S05]  /*8020*/  FMUL R231, R188, UR5 ;  /* 0x00000005bce77c20 */ /* 0x000fca0008400000 */
        /* <DEDUP_REMOVED lines=21> */
[----:B------:R-:W-:Y:S01]  /*8180*/  FMUL R231, R209, UR5 ;  /* 0x00000005d1e77c20 */ /* 0x000fe20008400000 */
[----:B--2---:R-:W-:Y:S02]  /*8190*/  IMAD.WIDE R232, R0, 0x2, R6 ;  /* 0x0000000200e87825 */ /* 0x004fe400078e0206 */
[----:B------:R-:W2:Y:S04]  /*81a0*/  LDL.LU R6, [R1] ;  /* 0x0000000001067983 */ /* 0x000ea80000300800 */
[----:B------:R-:W4:Y:S01]  /*81b0*/  LDL.LU R4, [R1+0x8] ;  /* 0x0000080001047983 */ /* 0x000f220000300800 */
[----:B------:R-:W-:Y:S01]  /*81c0*/  FMNMX R229, R231, R229, !PT ;  /* 0x000000e5e7e57209 */ /* 0x000fe20007800000 */
[----:B------:R-:W-:-:S02]  /*81d0*/  FMUL R231, R212, UR5 ;  /* 0x00000005d4e77c20 */ /* 0x000fc40008400000 */
[----:B------:R0:W4:Y:S03]  /*81e0*/  LDG.E.U16 R232, desc[UR6][R232.64] ;  /* 0x00000006e8e87981 */ /* 0x000126000c1e1500 */
[----:B------:R-:W-:Y:S01]  /*81f0*/  FMNMX R229, R231, R229, !PT ;  /* 0x000000e5e7e57209 */ /* 0x000fe20007800000 */
[----:B------:R-:W-:Y:S01]  /*8200*/  BAR.SYNC.DEFER_BLOCKING 0x0 ;  /* 0x0000000000007b1d */ /* 0x000fe20000010000 */
[----:B------:R-:W-:-:S05]  /*8210*/  FMUL R231, R213, UR5 ;  /* 0x00000005d5e77c20 */ /* 0x000fca0008400000 */
[----:B------:R-:W-:-:S05]  /*8220*/  FMNMX R229, R231, R229, !PT ;  /* 0x000000e5e7e57209 */ /* 0x000fca0007800000 */
[----:B------:R-:W1:Y:S01]  /*8230*/  SHFL.BFLY PT, R231, R229, 0x2, 0x1f ;  /* 0x0c401f00e5e77f89 */ /* 0x000e6200000e0000 */
[----:B0-----:R-:W-:-:S03]  /*8240*/  FMUL R233, R187, UR5 ;  /* 0x00000005bbe97c20 */ /* 0x001fc60008400000 */
[----:B------:R0:W-:Y:S02]  /*8250*/  STS.U16 [R3+UR4+0xa000], R5 ;  /* 0x00a0000503007988 */ /* 0x0001e40008000404 */
[----:B0-----:R-:W-:-:S05]  /*8260*/  FMUL R5, R186, UR5 ;  /* 0x00000005ba057c20 */ /* 0x001fca0008400000 */
[----:B------:R-:W-:Y:S01]  /*8270*/  FMNMX R5, R5, R233, !PT ;  /* 0x000000e905057209 */ /* 0x000fe20007800000 */
[----:B------:R-:W-:Y:S01]  /*8280*/  FMUL R233, R190, UR5 ;  /* 0x00000005bee97c20 */ /* 0x000fe20008400000 */
[----:B-1----:R-:W-:Y:S01]  /*8290*/  FMNMX R231, R229, R231, !PT ;  /* 0x000000e7e5e77209 */ /* 0x002fe20007800000 */
[----:B------:R-:W-:-:S03]  /*82a0*/  FMUL R229, R191, UR5 ;  /* 0x00000005bfe57c20 */ /* 0x000fc60008400000 */
[----:B------:R-:W-:-:S04]  /*82b0*/  FMNMX R5, R233, R5, !PT ;  /* 0x00000005e9057209 */ /* 0x000fc80007800000 */
[----:B------:R-:W-:Y:S02]  /*82c0*/  FMNMX R229, R229, R5, !PT ;  /* 0x00000005e5e57209 */ /* 0x000fe40007800000 */
[----:B------:R-:W0:Y:S01]  /*82d0*/  SHFL.BFLY PT, R5, R231, 0x1, 0x1f ;  /* 0x0c201f00e7057f89 */ /* 0x000e2200000e0000 */
[----:B------:R-:W-:-:S05]  /*82e0*/  FMUL R233, R194, UR5 ;  /* 0x00000005c2e97c20 */ /* 0x000fca0008400000 */
[----:B------:R-:W-:Y:S01]  /*82f0*/  FMNMX R229, R233, R229, !PT ;  /* 0x000000e5e9e57209 */ /* 0x000fe20007800000 */
[----:B------:R-:W-:-:S05]  /*8300*/  FMUL R233, R195, UR5 ;  /* 0x00000005c3e97c20 */ /* 0x000fca0008400000 */
[----:B------:R-:W-:Y:S01]  /*8310*/  FMNMX R229, R233, R229, !PT ;  /* 0x000000e5e9e57209 */ /* 0x000fe20007800000 */
[----:B------:R-:W-:-:S05]  /*8320*/  FMUL R233, R198, UR5 ;  /* 0x00000005c6e97c20 */ /* 0x000fca0008400000 */
[----:B------:R-:W-:Y:S01]  /*8330*/  FMNMX R229, R233, R229, !PT ;  /* 0x000000e5e9e57209 */ /* 0x000fe20007800000 */
[----:B------:R-:W-:Y:S01]  /*8340*/  FMUL R233, R199, UR5 ;  /* 0x00000005c7e97c20 */ /* 0x000fe20008400000 */
[----:B0-----:R-:W-:Y:S01]  /*8350*/  FMNMX R5, R231, R5, !PT ;  /* 0x00000005e7057209 */ /* 0x001fe20007800000 */
[----:B------:R-:W-:-:S03]  /*8360*/  FMUL R231, R202, UR5 ;  /* 0x00000005cae77c20 */ /* 0x000fc60008400000 */
[----:B------:R-:W-:Y:S01]  /*8370*/  FMNMX R229, R233, R229, !PT ;  /* 0x000000e5e9e57209 */ /* 0x000fe20007800000 */
[----:B------:R-:W-:Y:S01]  /*8380*/  FMUL R233, R153, UR5 ;  /* 0x0000000599e97c20 */ /* 0x000fe20008400000 */
[----:B------:R0:W-:Y:S02]  /*8390*/  STS.U16 [R3+UR4+0x9c00], R235 ;  /* 0x009c00eb03007988 */ /* 0x0001e40008000404 */
[----:B------:R-:W-:Y:S01]  /*83a0*/  FMNMX R229, R231, R229, !PT ;  /* 0x000000e5e7e57209 */ /* 0x000fe20007800000 */
[----:B------:R-:W-:Y:S01]  /*83b0*/  FMUL R231, R152, UR5 ;  /* 0x0000000598e77c20 */ /* 0x000fe20008400000 */
[----:B0-----:R-:W-:-:S04]  /*83c0*/  FMUL R235, R203, UR5 ;  /* 0x00000005cbeb7c20 */ /* 0x001fc80008400000 */
[----:B------:R-:W-:Y:S01]  /*83d0*/  FMNMX R231, R231, R233, !PT ;  /* 0x000000e9e7e77209 */ /* 0x000fe20007800000 */
[----:B------:R-:W-:Y:S01]  /*83e0*/  FMUL R233, R206, UR5 ;  /* 0x00000005cee97c20 */ /* 0x000fe20008400000 */
[----:B------:R-:W-:Y:S02]  /*83f0*/  FMNMX R229, R235, R229, !PT ;  /* 0x000000e5ebe57209 */ /* 0x000fe40007800000 */
[----:B------:R-:W-:Y:S02]  /*8400*/  FMNMX R5, R5, R252, !PT ;  /* 0x000000fc05057209 */ /* 0x000fe40007800000 */
[----:B------:R-:W-:Y:S02]  /*8410*/  FMNMX R229, R233, R229, !PT ;  /* 0x000000e5e9e57209 */ /* 0x000fe40007800000 */
[----:B------:R-:W4:Y:S01]  /*8420*/  LDL.LU R233, [R1+0x54] ;  /* 0x0000540001e97983 */ /* 0x000f220000300800 */
[----:B------:R-:W-:-:S03]  /*8430*/  FFMA R184, R184, UR5, -R5 ;  /* 0x00000005b8b87c23 */ /* 0x000fc60008000805 */
[----:B------:R-:W4:Y:S04]  /*8440*/  LDL.LU R11, [R1+0x48] ;  /* 0x00004800010b7983 */ /* 0x000f280000300800 */
[----:B------:R-:W4:Y:S04]  /*8450*/  LDL.LU R10, [R1+0x40] ;  /* 0x00004000010a7983 */ /* 0x000f280000300800 */
[----:B------:R-:W4:Y:S01]  /*8460*/  LDL.LU R9, [R1+0x38] ;  /* 0x0000380001097983 */ /* 0x000f220000300800 */
[----:B------:R-:W-:Y:S01]  /*8470*/  FMUL R184, R184, 1.4426950216293334961 ;  /* 0x3fb8aa3bb8b87820 */ /* 0x000fe20000400000 */
[--C-:B------:R-:W-:Y:S01]  /*8480*/  FFMA R185, R185, UR5, -R5.reuse ;  /* 0x00000005b9b97c23 */ /* 0x100fe20008000805 */
[--C-:B------:R-:W-:Y:S01]  /*8490*/  FFMA R188, R188, UR5, -R5.reuse ;  /* 0x00000005bcbc7c23 */ /* 0x100fe20008000805 */
[--C-:B------:R-:W-:Y:S01]  /*84a0*/  FFMA R189, R189, UR5, -R5.reuse ;  /* 0x00000005bdbd7c23 */ /* 0x100fe20008000805 */
[----:B------:R0:W-:Y:S01]  /*84b0*/  MUFU.EX2 R224, R184 ;  /* 0x000000b800e07308 */ /* 0x0001e20000000800 */
[----:B------:R-:W-:Y:S01]  /*84c0*/  FMUL R185, R185, 1.4426950216293334961 ;  /* 0x3fb8aa3bb9b97820 */ /* 0x000fe20000400000 */
[----:B------:R-:W-:Y:S01]  /*84d0*/  STS.U16 [R3+UR4+0x8000], R249 ;  /* 0x008000f903007988 */ /* 0x000fe20008000404 */
[----:B------:R-:W-:-:S03]  /*84e0*/  FFMA R192, R192, UR5, -R5 ;  /* 0x00000005c0c07c23 */ /* 0x000fc60008000805 */
[----:B------:R-:W-:Y:S01]  /*84f0*/  STS.U16 [R3+UR4+0x8400], R247 ;  /* 0x008400f703007988 */ /* 0x000fe20008000404 */
[----:B0-----:R-:W-:Y:S01]  /*8500*/  FMUL R184, R207, UR5 ;  /* 0x00000005cfb87c20 */ /* 0x001fe20008400000 */
[----:B------:R0:W-:Y:S02]  /*8510*/  MUFU.EX2 R19, R185 ;  /* 0x000000b900137308 */ /* 0x0001e40000000800 */
[----:B------:R-:W-:Y:S02]  /*8520*/  STS.U16 [R3+UR4+0x8800], R245 ;  /* 0x008800f503007988 */ /* 0x000fe40008000404 */
[----:B------:R-:W-:Y:S02]  /*8530*/  FMNMX R184, R184, R229, !PT ;  /* 0x000000e5b8b87209 */ /* 0x000fe40007800000 */
[----:B---3--:R-:W-:Y:S01]  /*8540*/  STS.U16 [R3+UR4+0xbc00], R251 ;  /* 0x00bc00fb03007988 */ /* 0x008fe20008000404 */
[----:B0-----:R-:W-:-:S03]  /*8550*/  FMUL R185, R210, UR5 ;  /* 0x00000005d2b97c20 */ /* 0x001fc60008400000 */
[----:B------:R-:W3:Y:S02]  /*8560*/  LDL.LU R7, [R1+0x2c] ;  /* 0x00002c0001077983 */ /* 0x000ee40000300800 */
[----:B------:R-:W-:Y:S01]  /*8570*/  FMNMX R184, R185, R184, !PT ;  /* 0x000000b8b9b87209 */ /* 0x000fe20007800000 */
[----:B------:R-:W-:-:S05]  /*8580*/  FMUL R185, R211, UR5 ;  /* 0x00000005d3b97c20 */ /* 0x000fca0008400000 */
[----:B------:R-:W-:Y:S01]  /*8590*/  FMNMX R184, R185, R184, !PT ;  /* 0x000000b8b9b87209 */ /* 0x000fe20007800000 */
[----:B------:R-:W-:-:S05]  /*85a0*/  FMUL R185, R214, UR5 ;  /* 0x00000005d6b97c20 */ /* 0x000fca0008400000 */
[----:B------:R-:W-:Y:S01]  /*85b0*/  FMNMX R184, R185, R184, !PT ;  /* 0x000000b8b9b87209 */ /* 0x000fe20007800000 */
[----:B------:R-:W-:Y:S01]  /*85c0*/  FMUL R185, R215, UR5 ;  /* 0x00000005d7b97c20 */ /* 0x000fe20008400000 */
[----:B------:R-:W-:-:S04]  /*85d0*/  FMUL R188, R188, 1.4426950216293334961 ;  /* 0x3fb8aa3bbcbc7820 */ /* 0x000fc80000400000 */
[----:B------:R-:W-:Y:S01]  /*85e0*/  FMNMX R184, R185, R184, !PT ;  /* 0x000000b8b9b87209 */ /* 0x000fe20007800000 */
[----:B------:R0:W-:Y:S01]  /*85f0*/  MUFU.EX2 R225, R188 ;  /* 0x000000bc00e17308 */ /* 0x0001e20000000800 */
[----:B------:R-:W-:Y:S01]  /*8600*/  FMUL R189, R189, 1.4426950216293334961 ;  /* 0x3fb8aa3bbdbd7820 */ /* 0x000fe20000400000 */
[----:B------:R-:W-:Y:S02]  /*8610*/  FMUL R185, R156, UR5 ;  /* 0x000000059cb97c20 */ /* 0x000fe40008400000 */
[----:B0-----:R-:W0:Y:S04]  /*8620*/  SHFL.BFLY PT, R188, R184, 0x2, 0x1f ;  /* 0x0c401f00b8bc7f89 */ /* 0x001e2800000e0000 */
[----:B------:R1:W-:Y:S01]  /*8630*/  MUFU.EX2 R227, R189 ;  /* 0x000000bd00e37308 */ /* 0x0003e20000000800 */
[----:B------:R-:W-:Y:S01]  /*8640*/  FMNMX R185, R185, R231, !PT ;  /* 0x000000e7b9b97209 */ /* 0x000fe20007800000 */
[----:B-1----:R-:W-:-:S05]  /*8650*/  FMUL R189, R157, UR5 ;  /* 0x000000059dbd7c20 */ /* 0x002fca0008400000 */
[----:B------:R-:W-:Y:S01]  /*8660*/  FMNMX R185, R189, R185, !PT ;  /* 0x000000b9bdb97209 */ /* 0x000fe20007800000 */
[----:B------:R-:W-:-:S05]  /*8670*/  FMUL R189, R160, UR5 ;  /* 0x00000005a0bd7c20 */ /* 0x000fca0008400000 */
[----:B------:R-:W-:Y:S01]  /*8680*/  FMNMX R185, R189, R185, !PT ;  /* 0x000000b9bdb97209 */ /* 0x000fe20007800000 */
[----:B------:R-:W-:Y:S01]  /*8690*/  FMUL R189, R161, UR5 ;  /* 0x00000005a1bd7c20 */ /* 0x000fe20008400000 */
[----:B0-----:R-:W-:-:S04]  /*86a0*/  FMNMX R188, R184, R188, !PT ;  /* 0x000000bcb8bc7209 */ /* 0x001fc80007800000 */
        /* <DEDUP_REMOVED lines=9> */
[----:B0-----:R-:W-:-:S04]  /*8740*/  FMNMX R189, R188, R189, !PT ;  /* 0x000000bdbcbd7209 */ /* 0x001fc80007800000 */
[----:B------:R-:W-:Y:S01]  /*8750*/  FMNMX R185, R185, R184, !PT ;  /* 0x000000b8b9b97209 */ /* 0x000fe20007800000 */
[----:B------:R-:W-:-:S04]  /*8760*/  FADD R188, -R5, R252 ;  /* 0x000000fc05bc7221 */ /* 0x000fc80000000100 */
[----:B------:R-:W-:Y:S01]  /*8770*/  FMUL R188, R188, 1.4426950216293334961 ;  /* 0x3fb8aa3bbcbc7820 */ /* 0x000fe20000400000 */
[----:B--2---:R-:W-:Y:S01]  /*8780*/  FMNMX R184, R189, R6, !PT ;  /* 0x00000006bdb87209 */ /* 0x004fe20007800000 */
[----:B------:R-:W-:-:S04]  /*8790*/  FMUL R189, R172, UR5 ;  /* 0x00000005acbd7c20 */ /* 0x000fc80008400000 */
[--C-:B------:R-:W-:Y:S01]  /*87a0*/  FFMA R186, R186, UR5, -R184.reuse ;  /* 0x00000005baba7c23 */ /* 0x100fe200080008b8 */
[----:B------:R-:W-:Y:S01]  /*87b0*/  FMNMX R189, R189, R185, !PT ;  /* 0x000000b9bdbd7209 */ /* 0x000fe20007800000 */
[----:B------:R-:W-:Y:S01]  /*87c0*/  FFMA R187, R187, UR5, -R184 ;  /* 0x00000005bbbb7c23 */ /* 0x000fe200080008b8 */
[----:B------:R0:W1:Y:S01]  /*87d0*/  MUFU.EX2 R185, R188 ;  /* 0x000000bc00b97308 */ /* 0x0000620000000800 */
[----:B------:R-:W-:Y:S02]  /*87e0*/  FMUL R186, R186, 1.4426950216293334961 ;  /* 0x3fb8aa3bbaba7820 */ /* 0x000fe40000400000 */
[----:B------:R-:W-:Y:S01]  /*87f0*/  FMUL R187, R187, 1.4426950216293334961 ;  /* 0x3fb8aa3bbbbb7820 */ /* 0x000fe20000400000 */
[----:B0-----:R-:W-:-:S04]  /*8800*/  FMUL R188, R173, UR5 ;  /* 0x00000005adbc7c20 */ /* 0x001fc80008400000 */
[----:B------:R0:W-:Y:S01]  /*8810*/  MUFU.EX2 R252, R186 ;  /* 0x000000ba00fc7308 */ /* 0x0001e20000000800 */
[----:B------:R-:W-:Y:S01]  /*8820*/  FMNMX R188, R188, R189, !PT ;  /* 0x000000bdbcbc7209 */ /* 0x000fe20007800000 */
[----:B0-----:R-:W-:-:S06]  /*8830*/  FMUL R186, R176, UR5 ;  /* 0x00000005b0ba7c20 */ /* 0x001fcc0008400000 */
[----:B------:R0:W-:Y:S01]  /*8840*/  MUFU.EX2 R249, R187 ;  /* 0x000000bb00f97308 */ /* 0x0001e20000000800 */
[----:B------:R-:W-:Y:S01]  /*8850*/  FMNMX R186, R186, R188, !PT ;  /* 0x000000bcbaba7209 */ /* 0x000fe20007800000 */
[----:B0-----:R-:W-:-:S05]  /*8860*/  FMUL R187, R177, UR5 ;  /* 0x00000005b1bb7c20 */ /* 0x001fca0008400000 */
[----:B------:R-:W-:Y:S01]  /*8870*/  FMNMX R186, R187, R186, !PT ;  /* 0x000000babbba7209 */ /* 0x000fe20007800000 */
[----:B------:R-:W-:-:S05]  /*8880*/  FMUL R187, R180, UR5 ;  /* 0x00000005b4bb7c20 */ /* 0x000fca0008400000 */
[----:B------:R-:W-:Y:S01]  /*8890*/  FMNMX R186, R187, R186, !PT ;  /* 0x000000babbba7209 */ /* 0x000fe20007800000 */
[----:B------:R-:W-:Y:S01]  /*88a0*/  FMUL R187, R181, UR5 ;  /* 0x00000005b5bb7c20 */ /* 0x000fe20008400000 */
[----:B------:R-:W-:-:S04]  /*88b0*/  FMUL R188, R154, UR5 ;  /* 0x000000059abc7c20 */ /* 0x000fc80008400000 */
[----:B------:R-:W-:Y:S01]  /*88c0*/  FMNMX R186, R187, R186, !PT ;  /* 0x000000babbba7209 */ /* 0x000fe20007800000 */
[----:B------:R-:W-:-:S05]  /*88d0*/  FMUL R187, R155, UR5 ;  /* 0x000000059bbb7c20 */ /* 0x000fca0008400000 */
[----:B------:R-:W-:Y:S02]  /*88e0*/  FMNMX R188, R188, R187, !PT ;  /* 0x000000bbbcbc7209 */ /* 0x000fe40007800000 */
[----:B------:R-:W0:Y:S01]  /*88f0*/  SHFL.BFLY PT, R187, R186, 0x2, 0x1f ;  /* 0x0c401f00babb7f89 */ /* 0x000e2200000e0000 */
[----:B------:R-:W-:-:S05]  /*8900*/  FMUL R189, R158, UR5 ;  /* 0x000000059ebd7c20 */ /* 0x000fca0008400000 */
[----:B------:R-:W-:Y:S01]  /*8910*/  FMNMX R188, R189, R188, !PT ;  /* 0x000000bcbdbc7209 */ /* 0x000fe20007800000 */
[----:B------:R-:W-:-:S05]  /*8920*/  FMUL R189, R159, UR5 ;  /* 0x000000059fbd7c20 */ /* 0x000fca0008400000 */
[----:B------:R-:W-:Y:S01]  /*8930*/  FMNMX R188, R189, R188, !PT ;  /* 0x000000bcbdbc7209 */ /* 0x000fe20007800000 */
[----:B------:R-:W-:-:S05]  /*8940*/  FMUL R189, R162, UR5 ;  /* 0x00000005a2bd7c20 */ /* 0x000fca0008400000 */
[----:B------:R-:W-:Y:S02]  /*8950*/  FMNMX R188, R189, R188, !PT ;  /* 0x000000bcbdbc7209 */ /* 0x000fe40007800000 */
[----:B0-----:R-:W-:Y:S01]  /*8960*/  FMNMX R187, R186, R187, !PT ;  /* 0x000000bbbabb7209 */ /* 0x001fe20007800000 */
[----:B------:R-:W-:-:S05]  /*8970*/  FMUL R186, R163, UR5 ;  /* 0x00000005a3ba7c20 */ /* 0x000fca0008400000 */
[----:B------:R-:W-:Y:S02]  /*8980*/  FMNMX R186, R186, R188, !PT ;  /* 0x000000bcbaba7209 */ /* 0x000fe40007800000 */
[----:B------:R-:W0:Y:S01]  /*8990*/  SHFL.BFLY PT, R188, R187, 0x1, 0x1f ;  /* 0x0c201f00bbbc7f89 */ /* 0x000e2200000e0000 */
[----:B------:R-:W-:Y:S01]  /*89a0*/  FMUL R189, R166, UR5 ;  /* 0x00000005a6bd7c20 */ /* 0x000fe20008400000 */
[----:B------:R-:W-:Y:S01]  /*89b0*/  FFMA R190, R190, UR5, -R184 ;  /* 0x00000005bebe7c23 */ /* 0x000fe200080008b8 */
[----:B------:R-:W-:-:S03]  /*89c0*/  FMUL R192, R192, 1.4426950216293334961 ;  /* 0x3fb8aa3bc0c07820 */ /* 0x000fc60000400000 */
[----:B------:R-:W-:Y:S01]  /*89d0*/  FMUL R190, R190, 1.4426950216293334961 ;  /* 0x3fb8aa3bbebe7820 */ /* 0x000fe20000400000 */
[----:B------:R-:W-:Y:S01]  /*89e0*/  FMNMX R186, R189, R186, !PT ;  /* 0x000000babdba7209 */ /* 0x000fe20007800000 */
[----:B------:R-:W-:Y:S02]  /*89f0*/  FMUL R189, R167, UR5 ;  /* 0x00000005a7bd7c20 */ /* 0x000fe40008400000 */
[----:B------:R2:W-:Y:S03]  /*8a00*/  MUFU.EX2 R247, R190 ;  /* 0x000000be00f77308 */ /* 0x0005e60000000800 */
[----:B------:R-:W-:-:S05]  /*8a10*/  FMNMX R189, R189, R186, !PT ;  /* 0x000000babdbd7209 */ /* 0x000fca0007800000 */
[----:B------:R1:W-:Y:S01]  /*8a20*/  MUFU.EX2 R20, R192 ;  /* 0x000000c000147308 */ /* 0x0003e20000000800 */
[----:B--2---:R-:W-:Y:S01]  /*8a30*/  FMUL R190, R170, UR5 ;  /* 0x00000005aabe7c20 */ /* 0x004fe20008400000 */
[----:B------:R-:W-:Y:S01]  /*8a40*/  FFMA R245, R191, UR5, -R184 ;  /* 0x00000005bff57c23 */ /* 0x000fe200080008b8 */
[----:B------:R-:W-:-:S03]  /*8a50*/  FMUL R191, R171, UR5 ;  /* 0x00000005abbf7c20 */ /* 0x000fc60008400000 */
[----:B------:R-:W-:Y:S01]  /*8a60*/  FMNMX R189, R190, R189, !PT ;  /* 0x000000bdbebd7209 */ /* 0x000fe20007800000 */
[----:B-1----:R-:W-:Y:S01]  /*8a70*/  FFMA R192, R197, UR5, -R5 ;  /* 0x00000005c5c07c23 */ /* 0x002fe20008000805 */
[----:B------:R-:W-:-:S03]  /*8a80*/  FFMA R190, R215, UR5, -R184 ;  /* 0x00000005d7be7c23 */ /* 0x000fc600080008b8 */
[----:B------:R-:W-:Y:S01]  /*8a90*/  FMUL R192, R192, 1.4426950216293334961 ;  /* 0x3fb8aa3bc0c07820 */ /* 0x000fe20000400000 */
[----:B0-----:R-:W-:Y:S01]  /*8aa0*/  FMNMX R188, R187, R188, !PT ;  /* 0x000000bcbbbc7209 */ /* 0x001fe20007800000 */
[----:B------:R-:W-:Y:S02]  /*8ab0*/  FMUL R190, R190, 1.4426950216293334961 ;  /* 0x3fb8aa3bbebe7820 */ /* 0x000fe40000400000 */
[----:B------:R0:W-:Y:S01]  /*8ac0*/  MUFU.EX2 R23, R192 ;  /* 0x000000c000177308 */ /* 0x0001e20000000800 */
[----:B------:R-:W-:Y:S02]  /*8ad0*/  FMNMX R191, R191, R189, !PT ;  /* 0x000000bdbfbf7209 */ /* 0x000fe40007800000 */
[----:B----4-:R-:W-:Y:S01]  /*8ae0*/  FMNMX R188, R188, R4, !PT ;  /* 0x00000004bcbc7209 */ /* 0x010fe20007800000 */
[----:B0-----:R-:W-:-:S04]  /*8af0*/  FADD R192, -R184, R6 ;  /* 0x00000006b8c07221 */ /* 0x001fc80000000100 */
[----:B------:R0:W-:Y:S01]  /*8b00*/  MUFU.EX2 R189, R190 ;  /* 0x000000be00bd7308 */ /* 0x0001e20000000800 */
[--C-:B------:R-:W-:Y:S01]  /*8b10*/  FFMA R152, R152, UR5, -R188.reuse ;  /* 0x0000000598987c23 */ /* 0x100fe200080008bc */
[----:B0-----:R-:W-:Y:S01]  /*8b20*/  FMUL R190, R192, 1.4426950216293334961 ;  /* 0x3fb8aa3bc0be7820 */ /* 0x001fe20000400000 */
[----:B------:R-:W-:Y:S01]  /*8b30*/  FMUL R192, R174, UR5 ;  /* 0x00000005aec07c20 */ /* 0x000fe20008400000 */
[----:B------:R-:W-:-:S04]  /*8b40*/  FFMA R153, R153, UR5, -R188 ;  /* 0x0000000599997c23 */ /* 0x000fc800080008bc */
[----:B------:R-:W-:Y:S01]  /*8b50*/  FMNMX R192, R192, R191, !PT ;  /* 0x000000bfc0c07209 */ /* 0x000fe20007800000 */
[----:B------:R-:W-:Y:S01]  /*8b60*/  FMUL R191, R152, 1.4426950216293334961 ;  /* 0x3fb8aa3b98bf7820 */ /* 0x000fe20000400000 */
[----:B------:R-:W-:-:S05]  /*8b70*/  FMUL R152, R175, UR5 ;  /* 0x00000005af987c20 */ /* 0x000fca0008400000 */
[----:B------:R-:W-:Y:S01]  /*8b80*/  FMNMX R152, R152, R192, !PT ;  /* 0x000000c098987209 */ /* 0x000fe20007800000 */
[----:B------:R-:W-:Y:S01]  /*8b90*/  FMUL R192, R153, 1.4426950216293334961 ;  /* 0x3fb8aa3b99c07820 */ /* 0x000fe20000400000 */
[----:B------:R-:W-:-:S05]  /*8ba0*/  FMUL R153, R178, UR5 ;  /* 0x00000005b2997c20 */ /* 0x000fca0008400000 */
[----:B------:R-:W-:Y:S01]  /*8bb0*/  FMNMX R152, R153, R152, !PT ;  /* 0x0000009899987209 */ /* 0x000fe20007800000 */
[----:B------:R-:W-:-:S05]  /*8bc0*/  FMUL R153, R179, UR5 ;  /* 0x00000005b3997c20 */ /* 0x000fca0008400000 */
[----:B------:R-:W-:Y:S01]  /*8bd0*/  FMNMX R152, R153, R152, !PT ;  /* 0x0000009899987209 */ /* 0x000fe20007800000 */
[----:B------:R-:W-:-:S05]  /*8be0*/  FMUL R153, R182, UR5 ;  /* 0x00000005b6997c20 */ /* 0x000fca0008400000 */
[----:B------:R-:W-:Y:S01]  /*8bf0*/  FMNMX R152, R153, R152, !PT ;  /* 0x0000009899987209 */ /* 0x000fe20007800000 */
[----:B------:R-:W-:-:S05]  /*8c00*/  FMUL R153, R183, UR5 ;  /* 0x00000005b7997c20 */ /* 0x000fca0008400000 */
[----:B------:R-:W-:-:S05]  /*8c10*/  FMNMX R152, R153, R152, !PT ;  /* 0x0000009899987209 */ /* 0x000fca0007800000 */
[----:B------:R-:W0:Y:S02]  /*8c20*/  SHFL.BFLY PT, R153, R152, 0x2, 0x1f ;  /* 0x0c401f0098997f89 */ /* 0x000e2400000e0000 */
[----:B0-----:R-:W-:-:S05]  /*8c30*/  FMNMX R153, R152, R153, !PT ;  /* 0x0000009998997209 */ /* 0x001fca0007800000 */
[----:B------:R-:W0:Y:S01]  /*8c40*/  SHFL.BFLY PT, R152, R153, 0x1, 0x1f ;  /* 0x0c201f0099987f89 */ /* 0x000e2200000e0000 */
[----:B------:R-:W-:-:S03]  /*8c50*/  LOP3.LUT R251, R3, 0x20, RZ, 0x3c, !PT ;  /* 0x0000002003fb7812 */ /* 0x000fc600078e3cff */
[----:B------:R1:W-:Y:S04]  /*8c60*/  STS.U16 [R3+UR4+0xb800], R244 ;  /* 0x00b800f403007988 */ /* 0x0003e80008000404 */
[----:B------:R-:W-:Y:S04]  /*8c70*/  STS.U16 [R3+UR4+0x8c00], R243 ;  /* 0x008c00f303007988 */ /* 0x000fe80008000404 */
[----:B------:R-:W-:Y:S04]  /*8c80*/  STS.U16 [R3+UR4+0x9000], R241 ;  /* 0x009000f103007988 */ /* 0x000fe80008000404 */
[----:B------:R-:W-:Y:S04]  /*8c90*/  STS.U16 [R3+UR4+0x9400], R239 ;  /* 0x009400ef03007988 */ /* 0x000fe80008000404 */
[----:B------:R-:W-:Y:S04]  /*8ca0*/  STS.U16 [R3+UR4+0x9800], R237 ;  /* 0x009800ed03007988 */ /* 0x000fe80008000404 */
[----:B------:R2:W-:Y:S01]  /*8cb0*/  STS.U16 [R3+UR4+0xa400], R18 ;  /* 0x00a4001203007988 */ /* 0x0005e20008000404 */
[----:B0-----:R-:W-:Y:S01]  /*8cc0*/  FMNMX R152, R153, R152, !PT ;  /* 0x0000009899987209 */ /* 0x001fe20007800000 */
[----:B------:R-:W-:-:S02]  /*8cd0*/  FADD R153, -R188, R4 ;  /* 0x00000004bc997221 */ /* 0x000fc40000000100 */
[----:B------:R-:W-:Y:S04]  /*8ce0*/  STS.U16 [R3+UR4+0xa800], R8 ;  /* 0x00a8000803007988 */ /* 0x000fe80008000404 */
[----:B------:R-:W-:Y:S04]  /*8cf0*/  STS.U16 [R3+UR4+0xac00], R12 ;  /* 0x00ac000c03007988 */ /* 0x000fe80008000404 */
[----:B------:R-:W-:Y:S04]  /*8d00*/  STS.U16 [R3+UR4+0xb000], R16 ;  /* 0x00b0001003007988 */ /* 0x000fe80008000404 */
[----:B------:R-:W-:Y:S04]  /*8d10*/  STS.U16 [R3+UR4+0xb400], R236 ;  /* 0x00b400ec03007988 */ /* 0x000fe80008000404 */
[----:B-1----:R-:W4:Y:S04]  /*8d20*/  LDL.LU R244, [R1+0x18] ;  /* 0x0000180001f47983 */ /* 0x002f280000300800 */
[----:B------:R-:W4:Y:S04]  /*8d30*/  LDL.LU R6, [R1+0x20] ;  /* 0x0000200001067983 */ /* 0x000f280000300800 */
[----:B------:R-:W-:Y:S04]  /*8d40*/  STS.U16 [R251+UR4+0x8100], R233 ;  /* 0x008100e9fb007988 */ /* 0x000fe80008000404 */
[----:B--2---:R-:W2:Y:S04]  /*8d50*/  LDL.LU R18, [R1+0x14] ;  /* 0x0000140001127983 */ /* 0x004ea80000300800 */
[----:B------:R-:W-:Y:S04]  /*8d60*/  STS.U16 [R251+UR4+0x8500], R11 ;  /* 0x0085000bfb007988 */ /* 0x000fe80008000404 */
[----:B------:R-:W2:Y:S04]  /*8d70*/  LDL.LU R4, [R1+0x10] ;  /* 0x0000100001047983 */ /* 0x000ea80000300800 */
[----:B------:R-:W-:Y:S04]  /*8d80*/  STS.U16 [R251+UR4+0x8900], R10 ;  /* 0x0089000afb007988 */ /* 0x000fe80008000404 */
[----:B------:R0:W-:Y:S04]  /*8d90*/  STS.U16 [R251+UR4+0x8d00], R9 ;  /* 0x008d0009fb007988 */ /* 0x0001e80008000404 */
[----:B0-----:R-:W2:Y:S04]  /*8da0*/  LDL.LU R9, [R1+0x4] ;  /* 0x0000040001097983 */ /* 0x001ea80000300800 */
[----:B------:R-:W2:Y:S04]  /*8db0*/  LDL.LU R11, [R1+0x78] ;  /* 0x00007800010b7983 */ /* 0x000ea80000300800 */
[----:B---3--:R0:W-:Y:S04]  /*8dc0*/  STS.U16 [R251+UR4+0x9100], R7 ;  /* 0x00910007fb007988 */ /* 0x0081e80008000404 */
[----:B------:R-:W3:Y:S04]  /*8dd0*/  LDL.LU R10, [R1+0x68] ;  /* 0x00006800010a7983 */ /* 0x000ee80000300800 */
[----:B0-----:R-:W3:Y:S04]  /*8de0*/  LDL.LU R7, [R1+0x50] ;  /* 0x0000500001077983 */ /* 0x001ee80000300800 */
[----:B----4-:R0:W-:Y:S04]  /*8df0*/  STS.U16 [R251+UR4+0x9500], R6 ;  /* 0x00950006fb007988 */ /* 0x0101e80008000404 */
[----:B--2---:R1:W-:Y:S04]  /*8e00*/  STS.U16 [R251+UR4+0x9900], R18 ;  /* 0x00990012fb007988 */ /* 0x0043e80008000404 */
[----:B0-----:R-:W2:Y:S04]  /*8e10*/  LDL.LU R6, [R1+0x44] ;  /* 0x0000440001067983 */ /* 0x001ea80000300800 */
[----:B------:R0:W-:Y:S04]  /*8e20*/  STS.U16 [R251+UR4+0x9d00], R4 ;  /* 0x009d0004fb007988 */ /* 0x0001e80008000404 */
[----:B-1----:R-:W4:Y:S04]  /*8e30*/  LDL.LU R18, [R1+0x34] ;  /* 0x0000340001127983 */ /* 0x002f280000300800 */
[----:B------:R1:W-:Y:S04]  /*8e40*/  STS.U16 [R251+UR4+0xa100], R2 ;  /* 0x00a10002fb007988 */ /* 0x0003e80008000404 */
[----:B0-----:R-:W4:Y:S04]  /*8e50*/  LDL.LU R4, [R1+0x1c] ;  /* 0x00001c0001047983 */ /* 0x001f280000300800 */
[----:B-1----:R-:W4:Y:S04]  /*8e60*/  LDL.LU R2, [R1+0xc] ;  /* 0x00000c0001027983 */ /* 0x002f280000300800 */
[----:B------:R0:W-:Y:S04]  /*8e70*/  STS.U16 [R251+UR4+0xa500], R9 ;  /* 0x00a50009fb007988 */ /* 0x0001e80008000404 */
[----:B0-----:R-:W3:Y:S04]  /*8e80*/  LDL.LU R9, [R1+0x368] ;  /* 0x0003680001097983 */ /* 0x001ee80000300800 */
[----:B---3--:R-:W-:Y:S04]  /*8e90*/  STS.U16 [R251+UR4+0xa900], R9 ;  /* 0x00a90009fb007988 */ /* 0x008fe80008000404 */
[----:B------:R-:W-:Y:S04]  /*8ea0*/  STS.U16 [R251+UR4+0xad00], R13 ;  /* 0x00ad000dfb007988 */ /* 0x000fe80008000404 */
[----:B------:R0:W-:Y:S04]  /*8eb0*/  STS.U16 [R251+UR4+0xb100], R17 ;  /* 0x00b10011fb007988 */ /* 0x0001e80008000404 */
[----:B0-----:R-:W3:Y:S04]  /*8ec0*/  LDL.LU R17, [R1+0x28] ;  /* 0x0000280001117983 */ /* 0x001ee80000300800 */
[----:B------:R0:W-:Y:S04]  /*8ed0*/  STS.U16 [R251+UR4+0xb500], R238 ;  /* 0x00b500eefb007988 */ /* 0x0001e80008000404 */
[----:B------:R1:W-:Y:S04]  /*8ee0*/  STS.U16 [R251+UR4+0xb900], R246 ;  /* 0x00b900f6fb007988 */ /* 0x0003e80008000404 */
[----:B------:R2:W-:Y:S04]  /*8ef0*/  STS.U16 [R251+UR4+0xbd00], R228 ;  /* 0x00bd00e4fb007988 */ /* 0x0005e80008000404 */
[----:B0-----:R-:W3:Y:S04]  /*8f00*/  LDL.LU R238, [R1+0x30] ;  /* 0x0000300001ee7983 */ /* 0x001ee80000300800 */
[----:B-1----:R-:W3:Y:S01]  /*8f10*/  LDL.LU R246, [R1+0x3c] ;  /* 0x00003c0001f67983 */ /* 0x002ee20000300800 */
[----:B--2---:R-:W-:-:S03]  /*8f20*/  LOP3.LUT R228, R3, 0x40, RZ, 0x3c, !PT ;  /* 0x0000004003e47812 */ /* 0x004fc600078e3cff */
[----:B------:R-:W2:Y:S04]  /*8f30*/  LDL.LU R251, [R1+0x24] ;  /* 0x0000240001fb7983 */ /* 0x000ea80000300800 */
[----:B------:R0:W-:Y:S04]  /*8f40*/  STS.U16 [R228+UR4+0x8200], R11 ;  /* 0x0082000be4007988 */ /* 0x0001e80008000404 */
[----:B------:R1:W-:Y:S04]  /*8f50*/  STS.U16 [R228+UR4+0x8600], R10 ;  /* 0x0086000ae4007988 */ /* 0x0003e80008000404 */
[----:B------:R4:W-:Y:S04]  /*8f60*/  STS.U16 [R228+UR4+0x8a00], R7 ;  /* 0x008a0007e4007988 */ /* 0x0009e80008000404 */
[----:B0-----:R-:W2:Y:S04]  /*8f70*/  LDL.LU R11, [R1+0x364] ;  /* 0x00036400010b7983 */ /* 0x001ea80000300800 */
[----:B-1----:R-:W2:Y:S04]  /*8f80*/  LDL.LU R10, [R1+0x360] ;  /* 0x00036000010a7983 */ /* 0x002ea80000300800 */
[----:B------:R0:W-:Y:S04]  /*8f90*/  STS.U16 [R228+UR4+0x8e00], R6 ;  /* 0x008e0006e4007988 */ /* 0x0001e80008000404 */
[----:B----4-:R-:W4:Y:S04]  /*8fa0*/  LDL.LU R7, [R1+0x35c] ;  /* 0x00035c0001077983 */ /* 0x010f280000300800 */
[----:B------:R1:W-:Y:S04]  /*8fb0*/  STS.U16 [R228+UR4+0x9200], R18 ;  /* 0x00920012e4007988 */ /* 0x0003e80008000404 */
[----:B0-----:R-:W2:Y:S04]  /*8fc0*/  LDL.LU R6, [R1+0x358] ;  /* 0x0003580001067983 */ /* 0x001ea80000300800 */
[----:B-1----:R-:W4:Y:S04]  /*8fd0*/  LDL.LU R18, [R1+0x354] ;  /* 0x0003540001127983 */ /* 0x002f280000300800 */
[----:B---3--:R-:W-:Y:S04]  /*8fe0*/  STS.U16 [R228+UR4+0x9600], R17 ;  /* 0x00960011e4007988 */ /* 0x008fe80008000404 */
[----:B------:R0:W-:Y:S04]  /*8ff0*/  STS.U16 [R228+UR4+0x9a00], R4 ;  /* 0x009a0004e4007988 */ /* 0x0001e80008000404 */
[----:B0-----:R-:W3:Y:S04]  /*9000*/  LDL.LU R4, [R1+0x350] ;  /* 0x0003500001047983 */ /* 0x001ee80000300800 */
[----:B------:R0:W-:Y:S04]  /*9010*/  STS.U16 [R228+UR4+0x9e00], R2 ;  /* 0x009e0002e4007988 */ /* 0x0001e80008000404 */
[----:B0-----:R-:W4:Y:S04]  /*9020*/  LDL.LU R2, [R1+0x34c] ;  /* 0x00034c0001027983 */ /* 0x001f280000300800 */
[----:B---3--:R0:W-:Y:S04]  /*9030*/  STS.U16 [R228+UR4+0xa200], R4 ;  /* 0x00a20004e4007988 */ /* 0x0081e80008000404 */
[----:B--2---:R-:W-:Y:S04]  /*9040*/  STS.U16 [R228+UR4+0xa600], R6 ;  /* 0x00a60006e4007988 */ /* 0x004fe80008000404 */
[----:B------:R1:W-:Y:S04]  /*9050*/  STS.U16 [R228+UR4+0xaa00], R10 ;  /* 0x00aa000ae4007988 */ /* 0x0003e80008000404 */
[----:B0-----:R-:W2:Y:S04]  /*9060*/  LDL.LU R4, [R1+0x348] ;  /* 0x0003480001047983 */ /* 0x001ea80000300800 */
[----:B------:R0:W-:Y:S04]  /*9070*/  STS.U16 [R228+UR4+0xae00], R14 ;  /* 0x00ae000ee4007988 */ /* 0x0001e80008000404 */
[----:B-1----:R-:W3:Y:S04]  /*9080*/  LDL.LU R10, [R1+0x6c] ;  /* 0x00006c00010a7983 */ /* 0x002ee80000300800 */
[----:B------:R1:W-:Y:S04]  /*9090*/  STS.U16 [R228+UR4+0xb200], R226 ;  /* 0x00b200e2e4007988 */ /* 0x0003e80008000404 */
[----:B0-----:R-:W4:Y:S04]  /*90a0*/  LDL.LU R14, [R1+0x4c] ;  /* 0x00004c00010e7983 */ /* 0x001f280000300800 */
[----:B-1----:R-:W2:Y:S04]  /*90b0*/  LDL.LU R226, [R1+0x7c] ;  /* 0x00007c0001e27983 */ /* 0x002ea80000300800 */
[----:B------:R0:W-:Y:S02]  /*90c0*/  STS.U16 [R228+UR4+0xb600], R240 ;  /* 0x00b600f0e4007988 */ /* 0x0001e40008000404 */
[----:B0-----:R-:W-:-:S02]  /*90d0*/  LOP3.LUT R240, R3, 0x40, RZ, 0x3c, !PT ;  /* 0x0000004003f07812 */ /* 0x001fc400078e3cff */
[----:B------:R-:W-:-:S03]  /*90e0*/  LOP3.LUT R228, R3, 0x60, RZ, 0x3c, !PT ;  /* 0x0000006003e47812 */ /* 0x000fc600078e3cff */
[----:B------:R-:W-:Y:S04]  /*90f0*/  STS.U16 [R240+UR4+0xba00], R248 ;  /* 0x00ba00f8f0007988 */ /* 0x000fe80008000404 */
[----:B------:R-:W-:Y:S01]  /*9100*/  STS.U16 [R240+UR4+0xbe00], R230 ;  /* 0x00be00e6f0007988 */ /* 0x000fe20008000404 */
[----:B------:R-:W-:-:S04]  /*9110*/  FFMA R200, R200, UR5, -R5 ;  /* 0x00000005c8c87c23 */ /* 0x000fc80008000805 */
[----:B------:R-:W-:Y:S01]  /*9120*/  FMUL R200, R200, 1.4426950216293334961 ;  /* 0x3fb8aa3bc8c87820 */ /* 0x000fe20000400000 */
[--C-:B------:R-:W-:Y:S01]  /*9130*/  FFMA R202, R202, UR5, -R184.reuse ;  /* 0x00000005caca7c23 */ /* 0x100fe200080008b8 */
[--C-:B------:R-:W-:Y:S02]  /*9140*/  FFMA R204, R204, UR5, -R5.reuse ;  /* 0x00000005cccc7c23 */ /* 0x100fe40008000805 */
[----:B------:R0:W-:Y:S01]  /*9150*/  MUFU.EX2 R216, R200 ;  /* 0x000000c800d87308 */ /* 0x0001e20000000800 */
[----:B------:R-:W-:Y:S01]  /*9160*/  FMUL R202, R202, 1.4426950216293334961 ;  /* 0x3fb8aa3bcaca7820 */ /* 0x000fe20000400000 */
[--C-:B------:R-:W-:Y:S01]  /*9170*/  FFMA R203, R203, UR5, -R184.reuse ;  /* 0x00000005cbcb7c23 */ /* 0x100fe200080008b8 */
[----:B------:R-:W-:Y:S01]  /*9180*/  FMUL R204, R204, 1.4426950216293334961 ;  /* 0x3fb8aa3bcccc7820 */ /* 0x000fe20000400000 */
[----:B0-----:R-:W-:Y:S01]  /*9190*/  FFMA R200, R207, UR5, -R184 ;  /* 0x00000005cfc87c23 */ /* 0x001fe200080008b8 */
[----:B------:R-:W-:Y:S01]  /*91a0*/  FMNMX R207, R152, R244, !PT ;  /* 0x000000f498cf7209 */ /* 0x000fe20007800000 */
[----:B------:R-:W-:-:S02]  /*91b0*/  FFMA R209, R209, UR5, -R5 ;  /* 0x00000005d1d17c23 */ /* 0x000fc40008000805 */
[----:B------:R0:W-:Y:S01]  /*91c0*/  MUFU.EX2 R235, R202 ;  /* 0x000000ca00eb7308 */ /* 0x0001e20000000800 */
[----:B------:R-:W-:Y:S01]  /*91d0*/  FMUL R203, R203, 1.4426950216293334961 ;  /* 0x3fb8aa3bcbcb7820 */ /* 0x000fe20000400000 */
[--C-:B------:R-:W-:Y:S01]  /*91e0*/  FFMA R193, R193, UR5, -R5.reuse ;  /* 0x00000005c1c17c23 */ /* 0x100fe20008000805 */
[--C-:B------:R-:W-:Y:S01]  /*91f0*/  FFMA R196, R196, UR5, -R5.reuse ;  /* 0x00000005c4c47c23 */ /* 0x100fe20008000805 */
[--C-:B------:R-:W-:Y:S01]  /*9200*/  FFMA R201, R201, UR5, -R5.reuse ;  /* 0x00000005c9c97c23 */ /* 0x100fe20008000805 */
[--C-:B------:R-:W-:Y:S01]  /*9210*/  FFMA R205, R205, UR5, -R5.reuse ;  /* 0x00000005cdcd7c23 */ /* 0x100fe20008000805 */
[--C-:B------:R-:W-:Y:S01]  /*9220*/  FFMA R208, R208, UR5, -R5.reuse ;  /* 0x00000005d0d07c23 */ /* 0x100fe20008000805 */
[--C-:B------:R-:W-:Y:S01]  /*9230*/  FFMA R212, R212, UR5, -R5.reuse ;  /* 0x00000005d4d47c23 */ /* 0x100fe20008000805 */
[----:B------:R-:W-:Y:S01]  /*9240*/  FFMA R213, R213, UR5, -R5 ;  /* 0x00000005d5d57c23 */ /* 0x000fe20008000805 */
[--C-:B------:R-:W-:Y:S01]  /*9250*/  FFMA R243, R194, UR5, -R184.reuse ;  /* 0x00000005c2f37c23 */ /* 0x100fe200080008b8 */
        /* <DEDUP_REMOVED lines=10> */
[--C-:B0-----:R-:W-:Y:S01]  /*9300*/  FFMA R202, R173, UR5, -R188.reuse ;  /* 0x00000005adca7c23 */ /* 0x101fe200080008bc */
[--C-:B------:R-:W-:Y:S01]  /*9310*/  FFMA R176, R176, UR5, -R188.reuse ;  /* 0x00000005b0b07c23 */ /* 0x100fe200080008bc */
[--C-:B------:R-:W-:Y:S01]  /*9320*/  FFMA R236, R171, UR5, -R207.reuse ;  /* 0x00000005abec7c23 */ /* 0x100fe200080008cf */
[--C-:B------:R-:W-:Y:S01]  /*9330*/  FFMA R175, R175, UR5, -R207.reuse ;  /* 0x00000005afaf7c23 */ /* 0x100fe200080008cf */
[--C-:B------:R-:W-:Y:S01]  /*9340*/  FFMA R178, R178, UR5, -R207.reuse ;  /* 0x00000005b2b27c23 */ /* 0x100fe200080008cf */
[--C-:B------:R-:W-:Y:S01]  /*9350*/  FFMA R179, R179, UR5, -R207.reuse ;  /* 0x00000005b3b37c23 */ /* 0x100fe200080008cf */
[--C-:B------:R-:W-:Y:S01]  /*9360*/  FFMA R182, R182, UR5, -R207.reuse ;  /* 0x00000005b6b67c23 */ /* 0x100fe200080008cf */
[----:B------:R-:W-:Y:S01]  /*9370*/  MUFU.EX2 R218, R204 ;  /* 0x000000cc00da7308 */ /* 0x000fe20000000800 */
[----:B------:R-:W-:Y:S01]  /*9380*/  FMUL R209, R209, 1.4426950216293334961 ;  /* 0x3fb8aa3bd1d17820 */ /* 0x000fe20000400000 */
[--C-:B------:R-:W-:Y:S01]  /*9390*/  FFMA R156, R156, UR5, -R188.reuse ;  /* 0x000000059c9c7c23 */ /* 0x100fe200080008bc */
        /* <DEDUP_REMOVED lines=19> */
[----:B------:R0:W-:Y:S01]  /*94d0*/  MUFU.EX2 R204, R203 ;  /* 0x000000cb00cc7308 */ /* 0x0001e20000000800 */
[----:B------:R-:W-:Y:S01]  /*94e0*/  FMUL R193, R193, 1.4426950216293334961 ;  /* 0x3fb8aa3bc1c17820 */ /* 0x000fe20000400000 */
        /* <DEDUP_REMOVED lines=11> */
[----:B0-----:R-:W-:Y:S01]  /*95a0*/  FMUL R203, R206, 1.4426950216293334961 ;  /* 0x3fb8aa3bcecb7820 */ /* 0x001fe20000400000 */
        /* <DEDUP_REMOVED lines=34> */
[----:B------:R-:W-:Y:S08]  /*97d0*/  MUFU.EX2 R221, R209 ;  /* 0x000000d100dd7308 */ /* 0x000ff00000000800 */
[----:B------:R-:W0:Y:S08]  /*97e0*/  MUFU.EX2 R190, R190 ;  /* 0x000000be00be7308 */ /* 0x000e300000000800 */
[----:B------:R-:W1:Y:S08]  /*97f0*/  MUFU.EX2 R209, R153 ;  /* 0x0000009900d17308 */ /* 0x000e700000000800 */
[----:B------:R-:W-:Y:S08]  /*9800*/  MUFU.EX2 R21, R193 ;  /* 0x000000c100157308 */ /* 0x000ff00000000800 */
        /* <DEDUP_REMOVED lines=10> */
[----:B------:R-:W-:Y:S01]  /*98b0*/  MUFU.EX2 R241, R241 ;  /* 0x000000f100f17308 */ /* 0x000fe20000000800 */
[----:B--2---:R-:W-:Y:S04]  /*98c0*/  STS.U16 [R228+UR4+0x8300], R226 ;  /* 0x008300e2e4007988 */ /* 0x004fe80008000404 */
[----:B---3--:R-:W-:Y:S04]  /*98d0*/  STS.U16 [R228+UR4+0x8700], R10 ;  /* 0x0087000ae4007988 */ /* 0x008fe80008000404 */
[----:B----4-:R2:W-:Y:S04]  /*98e0*/  STS.U16 [R228+UR4+0x8b00], R14 ;  /* 0x008b000ee4007988 */ /* 0x0105e80008000404 */
        /* <DEDUP_REMOVED lines=8> */
[----:B------:R-:W-:Y:S04]  /*9970*/  STS.U16 [R228+UR4+0xaf00], R15 ;  /* 0x00af000fe4007988 */ /* 0x000fe80008000404 */
[----:B------:R-:W-:Y:S04]  /*9980*/  STS.U16 [R228+UR4+0xb300], R234 ;  /* 0x00b300eae4007988 */ /* 0x000fe80008000404 */
[----:B------:R-:W-:Y:S04]  /*9990*/  STS.U16 [R228+UR4+0xb700], R242 ;  /* 0x00b700f2e4007988 */ /* 0x000fe80008000404 */
[----:B------:R-:W-:Y:S04]  /*99a0*/  STS.U16 [R228+UR4+0xbb00], R250 ;  /* 0x00bb00fae4007988 */ /* 0x000fe80008000404 */
[----:B------:R4:W-:Y:S01]  /*99b0*/  STS.U16 [R228+UR4+0xbf00], R232 ;  /* 0x00bf00e8e4007988 */ /* 0x0009e20008000404 */
[----:B------:R0:W-:Y:S06]  /*99c0*/  MEMBAR.ALL.CTA ;  /* 0x0000000000007992 */ /* 0x0001ec0000008000 */
[----:B0-----:R-:W0:Y:S01]  /*99d0*/  FENCE.VIEW.ASYNC.S ;  /* 0x00000000000073c6 */ /* 0x001e220000000000 */
[----:B--2---:R-:W-:Y:S01]  /*99e0*/  FADD R14, -R207, R244 ;  /* 0x000000f4cf0e7221 */ /* 0x004fe20000000100 */
[----:B------:R-:W-:Y:S01]  /*99f0*/  FMUL R10, R182, 1.4426950216293334961 ;  /* 0x3fb8aa3bb60a7820 */ /* 0x000fe20000400000 */
[----:B------:R-:W-:Y:S08]  /*9a00*/  MUFU.EX2 R239, R239 ;  /* 0x000000ef00ef7308 */ /* 0x000ff00000000800 */
[----:B------:R-:W-:Y:S01]  /*9a10*/  MUFU.EX2 R203, R203 ;  /* 0x000000cb00cb7308 */ /* 0x000fe20000000800 */
[----:B------:R-:W-:-:S07]  /*9a20*/  FMUL R14, R14, 1.4426950216293334961 ;  /* 0x3fb8aa3b0e0e7820 */ /* 0x000fce0000400000 */
        /* <DEDUP_REMOVED lines=29> */
[-C--:B------:R-:W-:Y:S01]  /*9c00*/  FMUL R88, R88, R185.reuse ;  /* 0x000000b958587220 */ /* 0x080fe20000400000 */
[-C--:B------:R-:W-:Y:S01]  /*9c10*/  FMUL R89, R89, R185.reuse ;  /* 0x000000b959597220 */ /* 0x080fe20000400000 */
[-C--:B------:R-:W-:Y:S01]  /*9c20*/  FMUL R92, R92, R185.reuse ;  /* 0x000000b95c5c7220 */ /* 0x080fe20000400000 */
[-C--:B------:R-:W-:Y:S01]  /*9c30*/  FMUL R93, R93, R185.reuse ;  /* 0x000000b95d5d7220 */ /* 0x080fe20000400000 */
[-C--:B------:R-:W-:Y:S01]  /*9c40*/  FMUL R96, R96, R185.reuse ;  /* 0x000000b960607220 */ /* 0x080fe20000400000 */
[-C--:B------:R-:W-:Y:S01]  /*9c50*/  FMUL R97, R97, R185.reuse ;  /* 0x000000b961617220 */ /* 0x080fe20000400000 */
[-C--:B------:R-:W-:Y:S01]  /*9c60*/  FMUL R100, R100, R185.reuse ;  /* 0x000000b964647220 */ /* 0x080fe20000400000 */
[----:B------:R-:W2:Y:S01]  /*9c70*/  MUFU.EX2 R14, R14 ;  /* 0x0000000e000e7308 */ /* 0x000ea20000000800 */
[-C--:B------:R-:W-:Y:S01]  /*9c80*/  FMUL R101, R101, R185.reuse ;  /* 0x000000b965657220 */ /* 0x080fe20000400000 */
[-C--:B------:R-:W-:Y:S01]  /*9c90*/  FMUL R104, R104, R185.reuse ;  /* 0x000000b968687220 */ /* 0x080fe20000400000 */
[-C--:B------:R-:W-:Y:S01]  /*9ca0*/  FMUL R105, R105, R185.reuse ;  /* 0x000000b969697220 */ /* 0x080fe20000400000 */
[-C--:B------:R-:W-:Y:S01]  /*9cb0*/  FMUL R108, R108, R185.reuse ;  /* 0x000000b96c6c7220 */ /* 0x080fe20000400000 */
[-C--:B------:R-:W-:Y:S01]  /*9cc0*/  FMUL R109, R109, R185.reuse ;  /* 0x000000b96d6d7220 */ /* 0x080fe20000400000 */
[-C--:B------:R-:W-:Y:S01]  /*9cd0*/  FMUL R112, R112, R185.reuse ;  /* 0x000000b970707220 */ /* 0x080fe20000400000 */
[-C--:B------:R-:W-:Y:S01]  /*9ce0*/  FMUL R113, R113, R185.reuse ;  /* 0x000000b971717220 */ /* 0x080fe20000400000 */
        /* <DEDUP_REMOVED lines=8> */
[----:B------:R0:W-:Y:S01]  /*9d70*/  MUFU.EX2 R212, R158 ;  /* 0x0000009e00d47308 */ /* 0x0001e20000000800 */
[-C--:B------:R-:W-:Y:S01]  /*9d80*/  FMUL R129, R129, R185.reuse ;  /* 0x000000b981817220 */ /* 0x080fe20000400000 */
[-C--:B------:R-:W-:Y:S01]  /*9d90*/  FMUL R132, R132, R185.reuse ;  /* 0x000000b984847220 */ /* 0x080fe20000400000 */
[-C--:B------:R-:W-:Y:S01]  /*9da0*/  FMUL R133, R133, R185.reuse ;  /* 0x000000b985857220 */ /* 0x080fe20000400000 */
[-C--:B------:R-:W-:Y:S01]  /*9db0*/  FMUL R136, R136, R185.reuse ;  /* 0x000000b988887220 */ /* 0x080fe20000400000 */
[-C--:B------:R-:W-:Y:S01]  /*9dc0*/  FMUL R137, R137, R185.reuse ;  /* 0x000000b989897220 */ /* 0x080fe20000400000 */
[-C--:B------:R-:W-:Y:S01]  /*9dd0*/  FMUL R140, R140, R185.reuse ;  /* 0x000000b98c8c7220 */ /* 0x080fe20000400000 */
[-C--:B------:R-:W-:Y:S01]  /*9de0*/  FMUL R141, R141, R185.reuse ;  /* 0x000000b98d8d7220 */ /* 0x080fe20000400000 */
[----:B------:R0:W0:Y:S01]  /*9df0*/  MUFU.EX2 R213, R159 ;  /* 0x0000009f00d57308 */ /* 0x0000220000000800 */
[-C--:B------:R-:W-:Y:S01]  /*9e00*/  FMUL R144, R144, R185.reuse ;  /* 0x000000b990907220 */ /* 0x080fe20000400000 */
[-C--:B------:R-:W-:Y:S01]  /*9e10*/  FMUL R145, R145, R185.reuse ;  /* 0x000000b991917220 */ /* 0x080fe20000400000 */
[----:B------:R-:W-:Y:S01]  /*9e20*/  FMUL R148, R148, R185 ;  /* 0x000000b994947220 */ /* 0x000fe20000400000 */
[-C--:B------:R-:W-:Y:S01]  /*9e30*/  FMUL R90, R90, R190.reuse ;  /* 0x000000be5a5a7220 */ /* 0x080fe20000400000 */
[-C--:B------:R-:W-:Y:S01]  /*9e40*/  FMUL R91, R91, R190.reuse ;  /* 0x000000be5b5b7220 */ /* 0x080fe20000400000 */
[-C--:B------:R-:W-:Y:S01]  /*9e50*/  FMUL R94, R94, R190.reuse ;  /* 0x000000be5e5e7220 */ /* 0x080fe20000400000 */
[-C--:B------:R-:W-:Y:S01]  /*9e60*/  FMUL R95, R95, R190.reuse ;  /* 0x000000be5f5f7220 */ /* 0x080fe20000400000 */
[----:B------:R0:W0:Y:S01]  /*9e70*/  MUFU.EX2 R214, R162 ;  /* 0x000000a200d67308 */ /* 0x0000220000000800 */
        /* <DEDUP_REMOVED lines=15> */
[----:B---3--:R-:W3:Y:S01]  /*9f70*/  MUFU.EX2 R7, R183 ;  /* 0x000000b700077308 */ /* 0x008ee20000000800 */
[-C--:B------:R-:W-:Y:S01]  /*9f80*/  FMUL R126, R126, R190.reuse ;  /* 0x000000be7e7e7220 */ /* 0x080fe20000400000 */
        /* <DEDUP_REMOVED lines=11> */
[----:B------:R-:W-:Y:S01]  /*a040*/  FMUL R150, R150, R190 ;  /* 0x000000be96967220 */ /* 0x000fe20000400000 */
[-C--:B-1----:R-:W-:Y:S01]  /*a050*/  FMUL R24, R24, R209.reuse ;  /* 0x000000d118187220 */ /* 0x082fe20000400000 */
        /* <DEDUP_REMOVED lines=30> */
[-C--:B--2---:R-:W-:Y:S01]  /*a240*/  FMUL R26, R26, R14.reuse ;  /* 0x0000000e1a1a7220 */ /* 0x084fe20000400000 */
        /* <DEDUP_REMOVED lines=30> */
[----:B------:R-:W-:Y:S01]  /*a430*/  FMUL R149, R149, R185 ;  /* 0x000000b995957220 */ /* 0x000fe20000400000 */
[----:B------:R-:W-:Y:S01]  /*a440*/  FMUL R151, R151, R190 ;  /* 0x000000be97977220 */ /* 0x000fe20000400000 */
[----:B------:R-:W-:Y:S01]  /*a450*/  FMUL R85, R85, R209 ;  /* 0x000000d155557220 */ /* 0x000fe20000400000 */
[----:B------:R-:W-:Y:S01]  /*a460*/  FMUL R87, R87, R14 ;  /* 0x0000000e57577220 */ /* 0x000fe20000400000 */
[----:B------:R-:W-:Y:S01]  /*a470*/  F2FP.F16.F32.PACK_AB R152, R19, R224 ;  /* 0x000000e01398723e */ /* 0x000fe200000000ff */
[----:B------:R1:W5:Y:S01]  /*a480*/  LDL.LU R4, [R1+0x344] ;  /* 0x0003440001047983 */ /* 0x0003620000300800 */
[----:B------:R-:W-:-:S02]  /*a490*/  F2FP.F16.F32.PACK_AB R154, R227, R225 ;  /* 0x000000e1e39a723e */ /* 0x000fc400000000ff */
[----:B------:R-:W-:Y:S02]  /*a4a0*/  F2FP.F16.F32.PACK_AB R156, R21, R20 ;  /* 0x00000014159c723e */ /* 0x000fe400000000ff */
[----:B------:R-:W-:Y:S02]  /*a4b0*/  F2FP.F16.F32.PACK_AB R153, R249, R252 ;  /* 0x000000fcf999723e */ /* 0x000fe400000000ff */
[----:B------:R-:W-:Y:S01]  /*a4c0*/  F2FP.F16.F32.PACK_AB R164, R221, R220 ;  /* 0x000000dcdda4723e */ /* 0x000fe200000000ff */
[----:B----4-:R-:W-:Y:S01]  /*a4d0*/  FADD R11, R224, R19 ;  /* 0x00000013e00b7221 */ /* 0x010fe20000000000 */
[----:B------:R-:W-:Y:S01]  /*a4e0*/  F2FP.F16.F32.PACK_AB R155, R245, R247 ;  /* 0x000000f7f59b723e */ /* 0x000fe200000000ff */
[----:B------:R-:W2:Y:S01]  /*a4f0*/  LDL.LU R2, [R1+0x340] ;  /* 0x0003400001027983 */ /* 0x000ea20000300800 */
[----:B------:R-:W-:Y:S02]  /*a500*/  F2FP.F16.F32.PACK_AB R157, R241, R243 ;  /* 0x000000f3f19d723e */ /* 0x000fe400000000ff */
[----:B0-----:R-:W-:-:S02]  /*a510*/  F2FP.F16.F32.PACK_AB R158, R23, R22 ;  /* 0x00000016179e723e */ /* 0x001fc400000000ff */
[----:B------:R-:W-:Y:S02]  /*a520*/  F2FP.F16.F32.PACK_AB R159, R237, R239 ;  /* 0x000000efed9f723e */ /* 0x000fe400000000ff */
[----:B------:R-:W-:Y:S02]  /*a530*/  F2FP.F16.F32.PACK_AB R160, R217, R216 ;  /* 0x000000d8d9a0723e */ /* 0x000fe400000000ff */
[----:B------:R-:W-:Y:S02]  /*a540*/  F2FP.F16.F32.PACK_AB R161, R204, R235 ;  /* 0x000000ebcca1723e */ /* 0x000fe400000000ff */
[----:B------:R-:W-:Y:S02]  /*a550*/  F2FP.F16.F32.PACK_AB R162, R219, R218 ;  /* 0x000000dadba2723e */ /* 0x000fe400000000ff */
[----:B------:R-:W-:Y:S02]  /*a560*/  F2FP.F16.F32.PACK_AB R163, R200, R203 ;  /* 0x000000cbc8a3723e */ /* 0x000fe400000000ff */
[----:B------:R-:W-:-:S02]  /*a570*/  F2FP.F16.F32.PACK_AB R165, R186, R198 ;  /* 0x000000c6baa5723e */ /* 0x000fc400000000ff */
        /* <DEDUP_REMOVED lines=17> */
[----:B---3--:R-:W-:Y:S01]  /*a690*/  F2FP.F16.F32.PACK_AB R183, R7, R10 ;  /* 0x0000000a07b7723e */ /* 0x008fe200000000ff */
[----:B------:R-:W-:Y:S01]  /*a6a0*/  BAR.SYNC.DEFER_BLOCKING 0x0 ;  /* 0x0000000000007b1d */ /* 0x000fe20000010000 */
[----:B------:R-:W-:-:S05]  /*a6b0*/  FADD R11, R225, R11 ;  /* 0x0000000be10b7221 */ /* 0x000fca0000000000 */
[----:B------:R1:W5:Y:S01]  /*a6c0*/  LDL.LU R18, [R1+0x33c] ;  /* 0x00033c0001127983 */ /* 0x0003620000300800 */
[----:B------:R-:W-:Y:S01]  /*a6d0*/  WARPGROUP.ARRIVE ;  /* 0x00000000000079c5 */ /* 0x000fe20000000000 */
[----:B------:R-:W-:Y:S01]  /*a6e0*/  FADD R191, R191, R192 ;  /* 0x000000c0bfbf7221 */ /* 0x000fe20000000000 */
[----:B------:R-:W-:Y:S01]  /*a6f0*/  FADD R11, R227, R11 ;  /* 0x0000000be30b7221 */ /* 0x000fe20000000000 */
[----:B------:R-:W-:Y:S01]  /*a700*/  FADD R210, R210, R211 ;  /* 0x000000d3d2d27221 */ /* 0x000fe20000000000 */
[----:B------:R1:W5:Y:S02]  /*a710*/  LDL.LU R19, [R1+0x338] ;  /* 0x0003380001137983 */ /* 0x0003640000300800 */
[----:B------:R-:W-:Y:S01]  /*a720*/  HGMMA.64x128x16.F32 R88, R152, gdesc[UR36], R88 ;  /* 0x01e0002498587df0 */ /* 0x000fe20008700858 */
[----:B------:R-:W-:Y:S01]  /*a730*/  FADD R191, R193, R191 ;  /* 0x000000bfc1bf7221 */ /* 0x000fe20000000000 */
[----:B------:R-:W-:Y:S01]  /*a740*/  FADD R11, R20, R11 ;  /* 0x0000000b140b7221 */ /* 0x000fe20000000000 */
[----:B------:R-:W-:Y:S01]  /*a750*/  FADD R210, R212, R210 ;  /* 0x000000d2d4d27221 */ /* 0x000fe20000000000 */
[----:B------:R1:W5:Y:S08]  /*a760*/  LDL.LU R224, [R1+0x334] ;  /* 0x0003340001e07983 */ /* 0x0003700000300800 */
        /* <DEDUP_REMOVED lines=9> */
[----:B------:R-:W2:Y:S01]  /*a800*/  LDL.LU R227, [R1+0x32c] ;  /* 0x00032c0001e37983 */ /* 0x000ea20000300800 */
[----:B------:R-:W-:Y:S01]  /*a810*/  FADD R191, R196, R191 ;  /* 0x000000bfc4bf7221 */ /* 0x000fe20000000000 */
[----:B------:R-:W-:Y:S01]  /*a820*/  FADD R11, R23, R11 ;  /* 0x0000000b170b7221 */ /* 0x000fe20000000000 */
[----:B------:R-:W-:Y:S01]  /*a830*/  FADD R210, R215, R210 ;  /* 0x000000d2d7d27221 */ /* 0x000fe20000000000 */
[----:B------:R1:W5:Y:S01]  /*a840*/  LDL.LU R20, [R1+0x328] ;  /* 0x0003280001147983 */ /* 0x0003620000300800 */
[----:B------:R-:W-:Y:S01]  /*a850*/  FADD R191, R197, R191 ;  /* 0x000000bfc5bf7221 */ /* 0x000fe20000000000 */
[----:B------:R-:W-:Y:S01]  /*a860*/  FADD R11, R216, R11 ;  /* 0x0000000bd80b7221 */ /* 0x000fe20000000000 */
[----:B------:R-:W-:Y:S01]  /*a870*/  FADD R210, R229, R210 ;  /* 0x000000d2e5d27221 */ /* 0x000fe20000000000 */
[----:B------:R1:W5:Y:S01]  /*a880*/  LDL.LU R21, [R1+0x324] ;  /* 0x0003240001157983 */ /* 0x0003620000300800 */
[----:B------:R-:W-:Y:S01]  /*a890*/  FADD R191, R199, R191 ;  /* 0x000000bfc7bf7221 */ /* 0x000fe20000000000 */
[----:B------:R-:W-:-:S02]  /*a8a0*/  FADD R11, R217, R11 ;  /* 0x0000000bd90b7221 */ /* 0x000fc40000000000 */
[----:B------:R1:W5:Y:S01]  /*a8b0*/  LDL.LU R22, [R1+0x320] ;  /* 0x0003200001167983 */ /* 0x0003620000300800 */
[----:B------:R-:W-:Y:S01]  /*a8c0*/  FADD R191, R8, R191 ;  /* 0x000000bf08bf7221 */ /* 0x000fe20000000000 */
[----:B------:R-:W-:Y:S02]  /*a8d0*/  FADD R11, R218, R11 ;  /* 0x0000000bda0b7221 */ /* 0x000fe40000000000 */
[----:B------:R1:W5:Y:S01]  /*a8e0*/  LDL.LU R23, [R1+0x31c] ;  /* 0x00031c0001177983 */ /* 0x0003620000300800 */
[----:B------:R-:W-:Y:S01]  /*a8f0*/  FADD R191, R12, R191 ;  /* 0x000000bf0cbf7221 */ /* 0x000fe20000000000 */
[----:B------:R-:W-:Y:S02]  /*a900*/  FADD R11, R219, R11 ;  /* 0x0000000bdb0b7221 */ /* 0x000fe40000000000 */
        /* <DEDUP_REMOVED lines=8> */
[----:B------:R-:W-:-:S03]  /*a990*/  FADD R191, R16, R191 ;  /* 0x000000bf10bf7221 */ /* 0x000fc60000000000 */
[----:B------:R1:W5:Y:S01]  /*a9a0*/  LDL.LU R219, [R1+0x30c] ;  /* 0x00030c0001db7983 */ /* 0x0003620000300800 */
[----:B------:R-:W-:-:S03]  /*a9b0*/  FADD R210, R233, R210 ;  /* 0x000000d2e9d27221 */ /* 0x000fc60000000000 */
[----:B------:R1:W5:Y:S04]  /*a9c0*/  LDL.LU R220, [R1+0x308] ;  /* 0x0003080001dc7983 */ /* 0x0003680000300800 */
[----:B------:R1:W5:Y:S04]  /*a9d0*/  LDL.LU R221, [R1+0x304] ;  /* 0x0003040001dd7983 */ /* 0x0003680000300800 */
[----:B------:R-:W3:Y:S01]  /*a9e0*/  LDL.LU R16, [R1+0xdc] ;  /* 0x0000dc0001107983 */ /* 0x000ee20000300800 */
[----:B------:R-:W-:Y:S01]  /*a9f0*/  HGMMA.64x128x16.F32 R88, R164, gdesc[UR24], R88 ;  /* 0x01e00018a4587df0 */ /* 0x000fe20008700858 */
[----:B------:R-:W-:-:S02]  /*aa00*/  FADD R210, R236, R210 ;  /* 0x000000d2ecd27221 */ /* 0x000fc40000000000 */
[----:B------:R-:W4:Y:S09]  /*aa10*/  LDL.LU R228, [R1+0xd8] ;  /* 0x0000d80001e47983 */ /* 0x000f320000300800 */
[----:B------:R-:W-:Y:S01]  /*aa20*/  HGMMA.64x128x16.F32 R24, R168, gdesc[UR36], R24 ;  /* 0x01e00024a8187df0 */ /* 0x000fe20008700818 */
[----:B------:R-:W-:Y:S01]  /*aa30*/  FADD R210, R9, R210 ;  /* 0x000000d209d27221 */ /* 0x000fe20000000000 */
[----:B------:R-:W2:Y:S03]  /*aa40*/  LDL.LU R226, [R1+0xd4] ;  /* 0x0000d40001e27983 */ /* 0x000ea60000300800 */
[----:B------:R-:W-:-:S04]  /*aa50*/  FADD R210, R13, R210 ;  /* 0x000000d20dd27221 */ /* 0x000fc80000000000 */
[----:B------:R-:W-:Y:S02]  /*aa60*/  FADD R210, R17, R210 ;  /* 0x000000d211d27221 */ /* 0x000fe40000000000 */
[----:B------:R-:W2:Y:S04]  /*aa70*/  LDL.LU R17, [R1+0xd0] ;  /* 0x0000d00001117983 */ /* 0x000ea80000300800 */
[----:B------:R-:W2:Y:S01]  /*aa80*/  LDL R15, [R1+0x2e0] ;  /* 0x0002e000010f7983 */ /* 0x000ea20000100800 */
[----:B------:R-:W-:Y:S01]  /*aa90*/  HGMMA.64x128x16.F32 R24, R172, gdesc[UR32], R24 ;  /* 0x01e00020ac187df0 */ /* 0x000fe20008700818 */
[----:B------:R-:W-:-:S04]  /*aaa0*/  FADD R249, R252, R249 ;  /* 0x000000f9fcf97221 */ /* 0x000fc80000000000 */
[----:B------:R-:W-:-:S04]  /*aab0*/  FADD R249, R247, R249 ;  /* 0x000000f9f7f97221 */ /* 0x000fc80000000000 */
[----:B------:R-:W-:-:S04]  /*aac0*/  FADD R249, R245, R249 ;  /* 0x000000f9f5f97221 */ /* 0x000fc80000000000 */
[----:B------:R-:W-:-:S04]  /*aad0*/  FADD R249, R243, R249 ;  /* 0x000000f9f3f97221 */ /* 0x000fc80000000000 */
[----:B------:R-:W-:-:S04]  /*aae0*/  FADD R249, R241, R249 ;  /* 0x000000f9f1f97221 */ /* 0x000fc80000000000 */
[----:B------:R-:W-:Y:S01]  /*aaf0*/  FADD R249, R239, R249 ;  /* 0x000000f9eff97221 */ /* 0x000fe20000000000 */
[----:B------:R-:W-:Y:S03]  /*ab00*/  HGMMA.64x128x16.F32 R24, R176, gdesc[UR28], R24 ;  /* 0x01e0001cb0187df0 */ /* 0x000fe60008700818 */
[----:B------:R-:W-:-:S04]  /*ab10*/  FADD R249, R237, R249 ;  /* 0x000000f9edf97221 */ /* 0x000fc80000000000 */
[----:B------:R-:W-:-:S04]  /*ab20*/  FADD R249, R235, R249 ;  /* 0x000000f9ebf97221 */ /* 0x000fc80000000000 */
[----:B------:R-:W-:Y:S01]  /*ab30*/  FADD R249, R204, R249 ;  /* 0x000000f9ccf97221 */ /* 0x000fe20000000000 */
[----:B------:R-:W-:Y:S01]  /*ab40*/  FADD R11, R222, R11 ;  /* 0x0000000bde0b7221 */ /* 0x000fe20000000000 */
[----:B------:R-:W-:Y:S01]  /*ab50*/  FADD R191, R205, R191 ;  /* 0x000000bfcdbf7221 */ /* 0x000fe20000000000 */
[----:B------:R-:W-:Y:S01]  /*ab60*/  FADD R210, R6, R210 ;  /* 0x000000d206d27221 */ /* 0x000fe20000000000 */
[----:B------:R-:W-:Y:S01]  /*ab70*/  FADD R249, R203, R249 ;  /* 0x000000f9cbf97221 */ /* 0x000fe20000000000 */
[----:B------:R-:W-:Y:S01]  /*ab80*/  FADD R11, R223, R11 ;  /* 0x0000000bdf0b7221 */ /* 0x000fe20000000000 */
[----:B------:R1:W5:Y:S02]  /*ab90*/  LDL.LU R222, [R1+0x300] ;  /* 0x0003000001de7983 */ /* 0x0003640000300800 */
[----:B------:R-:W-:Y:S02]  /*aba0*/  FADD R249, R200, R249 ;  /* 0x000000f9c8f97221 */ /* 0x000fe40000000000 */
[----:B------:R-:W0:Y:S02]  /*abb0*/  SHFL.BFLY PT, R8, R11, 0x2, 0x1f ;  /* 0x0c401f000b087f89 */ /* 0x000e2400000e0000 */
[----:B------:R-:W-:Y:S01]  /*abc0*/  FADD R249, R198, R249 ;  /* 0x000000f9c6f97221 */ /* 0x000fe20000000000 */
[----:B------:R-:W-:Y:S01]  /*abd0*/  FADD R191, R206, R191 ;  /* 0x000000bfcebf7221 */ /* 0x000fe20000000000 */
[----:B------:R-:W-:Y:S01]  /*abe0*/  FADD R210, R10, R210 ;  /* 0x000000d20ad27221 */ /* 0x000fe20000000000 */
[----:B------:R1:W5:Y:S01]  /*abf0*/  LDL.LU R223, [R1+0x2fc] ;  /* 0x0002fc0001df7983 */ /* 0x0003620000300800 */
[----:B------:R-:W-:-:S04]  /*ac00*/  FADD R249, R186, R249 ;  /* 0x000000f9baf97221 */ /* 0x000fc80000000000 */
[----:B------:R-:W-:Y:S01]  /*ac10*/  FADD R249, R187, R249 ;  /* 0x000000f9bbf97221 */ /* 0x000fe20000000000 */
[----:B------:R-:W-:Y:S01]  /*ac20*/  FADD R191, R208, R191 ;  /* 0x000000bfd0bf7221 */ /* 0x000fe20000000000 */
[----:B------:R-:W-:Y:S02]  /*ac30*/  FADD R210, R7, R210 ;  /* 0x000000d207d27221 */ /* 0x000fe40000000000 */
[----:B------:R-:W-:Y:S02]  /*ac40*/  FADD R249, R189, R249 ;  /* 0x000000f9bdf97221 */ /* 0x000fe40000000000 */
[----:B------:R-:W1:Y:S04]  /*ac50*/  SHFL.BFLY PT, R7, R191, 0x2, 0x1f ;  /* 0x0c401f00bf077f89 */ /* 0x000e6800000e0000 */
[----:B------:R-:W1:Y:S04]  /*ac60*/  SHFL.BFLY PT, R9, R249, 0x2, 0x1f ;  /* 0x0c401f00f9097f89 */ /* 0x000e6800000e0000 */
[----:B------:R-:W1:Y:S01]  /*ac70*/  SHFL.BFLY PT, R6, R210, 0x2, 0x1f ;  /* 0x0c401f00d2067f89 */ /* 0x000e6200000e0000 */
[----:B0-----:R-:W-:-:S05]  /*ac80*/  FADD R8, R11, R8 ;  /* 0x000000080b087221 */ /* 0x001fca0000000000 */
[----:B------:R-:W0:Y:S01]  /*ac90*/  SHFL.BFLY PT, R10, R8, 0x1, 0x1f ;  /* 0x0c201f00080a7f89 */ /* 0x000e2200000e0000 */
[----:B-1----:R-:W-:Y:S01]  /*aca0*/  FADD R7, R191, R7 ;  /* 0x00000007bf077221 */ /* 0x002fe20000000000 */
[----:B------:R-:W-:Y:S01]  /*acb0*/  HGMMA.64x128x16.F32 R24, R180, gdesc[UR24], R24, gsb0 ;  /* 0x01e00018b4187df0 */ /* 0x000fe20008000818 */
[----:B------:R-:W-:Y:S01]  /*acc0*/  FADD R9, R249, R9 ;  /* 0x00000009f9097221 */ /* 0x000fe20000000000 */
[----:B------:R-:W-:Y:S02]  /*acd0*/  FADD R6, R210, R6 ;  /* 0x00000006d2067221 */ /* 0x000fe40000000000 */
[----:B------:R-:W-:Y:S04]  /*ace0*/  SHFL.BFLY PT, R12, R7, 0x1, 0x1f ;  /* 0x0c201f00070c7f89 */ /* 0x000fe800000e0000 */
[----:B------:R-:W1:Y:S04]  /*acf0*/  SHFL.BFLY PT, R11, R9, 0x1, 0x1f ;  /* 0x0c201f00090b7f89 */ /* 0x000e6800000e0000 */
[----:B------:R-:W1:Y:S01]  /*ad00*/  SHFL.BFLY PT, R13, R6, 0x1, 0x1f ;  /* 0x0c201f00060d7f89 */ /* 0x000e6200000e0000 */
[----:B0-----:R-:W-:-:S04]  /*ad10*/  FADD R10, R8, R10 ;  /* 0x0000000a080a7221 */ /* 0x001fc80000000000 */
[----:B---3--:R-:W-:-:S05]  /*ad20*/  FFMA R16, R185, R16, R10 ;  /* 0x00000010b9107223 */ /* 0x008fca000000000a */
[----:B------:R0:W-:Y:S02]  /*ad30*/  STL [R1+0xdc], R16 ;  /* 0x0000dc1001007387 */ /* 0x0001e40000100800 */
[----:B0-----:R-:W0:Y:S01]  /*ad40*/  LDC R16, c[0x0][0x280] ;  /* 0x0000a000ff107b82 */ /* 0x001e220000000800 */
[----:B-1----:R-:W-:Y:S01]  /*ad50*/  FADD R11, R9, R11 ;  /* 0x0000000b090b7221 */ /* 0x002fe20000000000 */
[----:B------:R-:W-:Y:S01]  /*ad60*/  FADD R12, R7, R12 ;  /* 0x0000000c070c7221 */ /* 0x000fe20000000000 */
[----:B------:R-:W-:Y:S02]  /*ad70*/  FADD R13, R6, R13 ;  /* 0x0000000d060d7221 */ /* 0x000fe40000000000 */
[----:B----4-:R-:W-:Y:S01]  /*ad80*/  FFMA R228, R190, R228, R11 ;  /* 0x000000e4bee47223 */ /* 0x010fe2000000000b */
[----:B--2---:R-:W-:Y:S01]  /*ad90*/  FFMA R226, R209, R226, R12 ;  /* 0x000000e2d1e27223 */ /* 0x004fe2000000000c */
[----:B------:R-:W-:-:S03]  /*ada0*/  FFMA R17, R14, R17, R13 ;  /* 0x000000110e117223 */ /* 0x000fc6000000000d */
[----:B------:R1:W-:Y:S01]  /*adb0*/  STL [R1+0xd8], R228 ;  /* 0x0000d8e401007387 */ /* 0x0003e20000100800 */
[----:B------:R-:W-:-:S03]  /*adc0*/  UIADD3 UR60, UR60, 0x40, URZ ;  /* 0x000000403c3c7890 */ /* 0x000fc6000fffe03f */
[----:B------:R1:W-:Y:S04]  /*add0*/  STL [R1+0xd4], R226 ;  /* 0x0000d4e201007387 */ /* 0x0003e80000100800 */
[----:B------:R1:W-:Y:S04]  /*ade0*/  STL [R1+0xd0], R17 ;  /* 0x0000d01101007387 */ /* 0x0003e80000100800 */
[----:B------:R1:W-:Y:S04]  /*adf0*/  STL [R1+0x18], R207 ;  /* 0x000018cf01007387 */ /* 0x0003e80000100800 */
[----:B------:R1:W-:Y:S04]  /*ae00*/  STL [R1+0x8], R188 ;  /* 0x000008bc01007387 */ /* 0x0003e80000100800 */
[----:B------:R1:W-:Y:S01]  /*ae10*/  STL [R1], R184 ;  /* 0x000000b801007387 */ /* 0x0003e20000100800 */
[----:B0-----:R-:W-:-:S02]  /*ae20*/  ISETP.LE.AND P0, PT, R16, UR60, PT ;  /* 0x0000003c10007c0c */ /* 0x001fc4000bf03270 */
[----:B------:R-:W-:Y:S02]  /*ae30*/  LEA R0, R15, R0, 0x6 ;  /* 0x000000000f007211 */ /* 0x000fe400078e30ff */
[----:B------:R-:W-:Y:S02]  /*ae40*/  LEA R2, R227, R2, 0x6 ;  /* 0x00000002e3027211 */ /* 0x000fe400078e30ff */
[----:B------:R-:W-:Y:S02]  /*ae50*/  MOV R6, R207 ;  /* 0x000000cf00067202 */ /* 0x000fe40000000f00 */
[----:B------:R-:W-:Y:S02]  /*ae60*/  MOV R7, R188 ;  /* 0x000000bc00077202 */ /* 0x000fe40000000f00 */
[----:B------:R-:W-:Y:S02]  /*ae70*/  MOV R8, R184 ;  /* 0x000000b800087202 */ /* 0x000fe40000000f00 */
[----:B------:R-:W-:Y:S01]  /*ae80*/  MOV R252, R5 ;  /* 0x0000000500fc7202 */ /* 0x000fe20000000f00 */
[----:B------:R-:W-:-:S02]  /*ae90*/  WARPGROUP.DEPBAR.LE gsb0, 0x0 ;  /* 0x00008000000079c5 */ /* 0x000fc40000010000 */
[----:B-1----:R-:W-:Y:S05]  /*aea0*/  @!P0 BRA `(.L_x_1) ;  /* 0xffffffa000e08947 */ /* 0x002fea000383ffff */
.L_x_0:
[----:B------:R-:W2:Y:S01]  /*aeb0*/  LDL.LU R16, [R1+0xd0] ;  /* 0x0000d00001107983 */ /* 0x000ea20000300800 */
[----:B------:R-:W0:Y:S01]  /*aec0*/  S2R R0, SR_TID.X ;  /* 0x0000000000007919 */ /* 0x000e220000002100 */
[----:B------:R-:W-:Y:S01]  /*aed0*/  FMUL R17, R62, 0.25 ;  /* 0x3e8000003e117820 */ /* 0x000fe20000400000 */
[----:B-----5:R-:W-:Y:S01]  /*aee0*/  FMUL R18, R65, 0.25 ;  /* 0x3e80000041127820 */ /* 0x020fe20000400000 */
[----:B------:R-:W-:Y:S01]  /*aef0*/  FMUL R19, R146, 0.25 ;  /* 0x3e80000092137820 */ /* 0x000fe20000400000 */
[----:B------:R-:W3:Y:S01]  /*af00*/  LDL.LU R15, [R1+0xd8] ;  /* 0x0000d800010f7983 */ /* 0x000ee20000300800 */
[----:B------:R-:W-:Y:S01]  /*af10*/  FMUL R20, R129, 0.25 ;  /* 0x3e80000081147820 */ /* 0x000fe20000400000 */
[----:B------:R-:W-:Y:S01]  /*af20*/  FMUL R157, R88, 0.25 ;  /* 0x3e800000589d7820 */ /* 0x000fe20000400000 */
[----:B------:R-:W-:Y:S01]  /*af30*/  ULDC.64 UR8, c[0x0][0x270] ;  /* 0x00009c0000087ab9 */ /* 0x000fe20000000a00 */
[----:B------:R-:W4:Y:S04]  /*af40*/  LDL.LU R13, [R1+0xdc] ;  /* 0x0000dc00010d7983 */ /* 0x000f280000300800 */
[----:B------:R-:W4:Y:S01]  /*af50*/  LDL.LU R12, [R1+0xd4] ;  /* 0x0000d400010c7983 */ /* 0x000f220000300800 */
[----:B------:R-:W-:Y:S01]  /*af60*/  UIMAD UR8, UR61, UR8, URZ ;  /* 0x000000083d0872a4 */ /* 0x000fe2000f8e023f */
[----:B------:R-:W1:Y:S01]  /*af70*/  S2R R217, SR_TID.X ;  /* 0x0000000000d97919 */ /* 0x000e620000002100 */
[----:B------:R-:W1:Y:S01]  /*af80*/  S2R R216, SR_CTAID.X ;  /* 0x0000000000d87919 */ /* 0x000e620000002500 */
[C---:B0-----:R-:W-:Y:S01]  /*af90*/  SHF.L.U32 R4, R0.reuse, 0x6, RZ ;  /* 0x0000000600047819 */ /* 0x041fe200000006ff */
[C---:B------:R-:W-:Y:S01]  /*afa0*/  IMAD.SHL.U32 R2, R0.reuse, 0x10, RZ ;  /* 0x0000001000027824 */ /* 0x040fe200078e00ff */
[----:B------:R-:W-:-:S02]  /*afb0*/  SHF.L.U32 R3, R0, 0x3, RZ ;  /* 0x0000000300037819 */ /* 0x000fc400000006ff */
[----:B------:R-:W-:Y:S02]  /*afc0*/  SHF.L.U32 R10, R0, 0x2, RZ ;  /* 0x00000002000a7819 */ /* 0x000fe400000006ff */
[----:B------:R-:W-:Y:S02]  /*afd0*/  LOP3.LUT R9, R4, 0x400, RZ, 0xc0, !PT ;  /* 0x0000040004097812 */ /* 0x000fe400078ec0ff */
[----:B------:R-:W-:Y:S01]  /*afe0*/  LOP3.LUT R11, R10, 0x1c0, RZ, 0xc0, !PT ;  /* 0x000001c00a0b7812 */ /* 0x000fe200078ec0ff */
[----:B------:R-:W-:Y:S01]  /*aff0*/  FMUL R10, R87, 0.25 ;  /* 0x3e800000570a7820 */ /* 0x000fe20000400000 */
[----:B------:R-:W-:Y:S02]  /*b000*/  LOP3.LUT R4, R3, 0x38, RZ, 0xc0, !PT ;  /* 0x0000003803047812 */ /* 0x000fe400078ec0ff */
[----:B------:R-:W-:Y:S02]  /*b010*/  LOP3.LUT R2, R2, 0xf0, RZ, 0xc0, !PT ;  /* 0x000000f002027812 */ /* 0x000fe400078ec0ff */
[----:B------:R-:W-:Y:S01]  /*b020*/  IADD3 R14, R11, UR4, R4 ;  /* 0x000000040b0e7c10 */ /* 0x000fe2000fffe004 */
[----:B------:R-:W-:Y:S01]  /*b030*/  FMUL R11, R82, 0.25 ;  /* 0x3e800000520b7820 */ /* 0x000fe20000400000 */
[----:B------:R-:W-:-:S02]  /*b040*/  IADD3 R9, R9, UR4, R2 ;  /* 0x0000000409097c10 */ /* 0x000fc4000fffe002 */
[----:B------:R-:W-:Y:S02]  /*b050*/  LOP3.LUT R2, R3, 0x300, RZ, 0xc0, !PT ;  /* 0x0000030003027812 */ /* 0x000fe400078ec0ff */
[----:B------:R-:W-:Y:S02]  /*b060*/  SHF.R.U32.HI R3, RZ, 0x1, R0 ;  /* 0x00000001ff037819 */ /* 0x000fe40000011600 */
[----:B------:R-:W-:Y:S01]  /*b070*/  IADD3 R2, R2, R9, RZ ;  /* 0x0000000902027210 */ /* 0x000fe20007ffe0ff */
[----:B------:R-:W-:Y:S01]  /*b080*/  FMUL R9, R86, 0.25 ;  /* 0x3e80000056097820 */ /* 0x000fe20000400000 */
[----:B------:R-:W-:Y:S02]  /*b090*/  LOP3.LUT R3, R3, 0x4, RZ, 0xc0, !PT ;  /* 0x0000000403037812 */ /* 0x000fe400078ec0ff */
[----:B-1----:R-:W-:Y:S02]  /*b0a0*/  LOP3.LUT R217, R217, 0x7f, RZ, 0xc0, !PT ;  /* 0x0000007fd9d97812 */ /* 0x002fe400078ec0ff */
[----:B------:R-:W-:Y:S01]  /*b0b0*/  IADD3 R3, R3, R14, RZ ;  /* 0x0000000e03037210 */ /* 0x000fe20007ffe0ff */
[----:B------:R-:W-:Y:S01]  /*b0c0*/  FMUL R14, R75, 0.25 ;  /* 0x3e8000004b0e7820 */ /* 0x000fe20000400000 */
[----:B------:R-:W-:Y:S01]  /*b0d0*/  BAR.SYNC.DEFER_BLOCKING 0x0 ;  /* 0x0000000000007b1d */ /* 0x000fe20000010000 */
[----:B------:R-:W-:-:S02]  /*b0e0*/  LEA R216, R216, R217, 0x7 ;  /* 0x000000d9d8d87211 */ /* 0x000fc400078e38ff */
[----:B--2---:R-:W-:Y:S01]  /*b0f0*/  MOV R4, R16 ;  /* 0x0000001000047202 */ /* 0x004fe20000000f00 */
[----:B------:R-:W-:-:S03]  /*b100*/  FMUL R16, R71, 0.25 ;  /* 0x3e80000047107820 */ /* 0x000fc60000400000 */
[----:B------:R-:W-:-:S04]  /*b110*/  FSETP.GT.AND P3, PT, |R4|, 8.50705917302346158658e+37, PT ;  /* 0x7e8000000400780b */ /* 0x000fc80003f64200 */
[----:B------:R-:W-:Y:S02]  /*b120*/  FSEL R87, R10, R87, P3 ;  /* 0x000000570a577208 */ /* 0x000fe40001800000 */
[----:B---3--:R-:W-:Y:S01]  /*b130*/  MOV R228, R15 ;  /* 0x0000000f00e47202 */ /* 0x008fe20000000f00 */
[----:B------:R-:W-:Y:S01]  /*b140*/  FMUL R15, R74, 0.25 ;  /* 0x3e8000004a0f7820 */ /* 0x000fe20000400000 */
[----:B----4-:R-:W-:Y:S02]  /*b150*/  IMAD.MOV.U32 R226, RZ, RZ, R13 ;  /* 0x000000ffffe27224 */ /* 0x010fe400078e000d */
[----:B------:R-:W-:Y:S01]  /*b160*/  FMUL R13, R78, 0.25 ;  /* 0x3e8000004e0d7820 */ /* 0x000fe20000400000 */
[----:B------:R-:W-:Y:S01]  /*b170*/  FSEL R75, R14, R75, P3 ;  /* 0x0000004b0e4b7208 */ /* 0x000fe20001800000 */
[----:B------:R-:W-:Y:S01]  /*b180*/  FMUL R14, R63, 0.25 ;  /* 0x3e8000003f0e7820 */ /* 0x000fe20000400000 */
[----:B------:R-:W-:Y:S01]  /*b190*/  MOV R229, R12 ;  /* 0x0000000c00e57202 */ /* 0x000fe20000000f00 */
[----:B------:R-:W-:Y:S01]  /*b1a0*/  FMUL R12, R83, 0.25 ;  /* 0x3e800000530c7820 */ /* 0x000fe20000400000 */
[----:B------:R-:W-:Y:S01]  /*b1b0*/  FSEL R78, R13, R78, P3 ;  /* 0x0000004e0d4e7208 */ /* 0x000fe20001800000 */
        /* <DEDUP_REMOVED lines=35> */
[----:B------:R-:W-:-:S02]  /*b3f0*/  FSEL R39, R12, R39, P3 ;  /* 0x000000270c277208 */ /* 0x000fc40001800000 */
[----:B------:R-:W-:Y:S01]  /*b400*/  FSEL R38, R13, R38, P3 ;  /* 0x000000260d267208 */ /* 0x000fe20001800000 */
[----:B------:R-:W-:Y:S01]  /*b410*/  FMUL R13, R30, 0.25 ;  /* 0x3e8000001e0d7820 */ /* 0x000fe20000400000 */
[----:B------:R-:W-:Y:S01]  /*b420*/  FSEL R34, R15, R34, P3 ;  /* 0x000000220f227208 */ /* 0x000fe20001800000 */
[----:B------:R-:W-:Y:S01]  /*b430*/  FMUL R15, R26, 0.25 ;  /* 0x3e8000001a0f7820 */ /* 0x000fe20000400000 */
[----:B------:R-:W-:Y:S02]  /*b440*/  MOV R12, R229 ;  /* 0x000000e5000c7202 */ /* 0x000fe40000000f00 */
[----:B------:R-:W-:Y:S01]  /*b450*/  FSEL R35, R14, R35, P3 ;  /* 0x000000230e237208 */ /* 0x000fe20001800000 */
[----:B------:R-:W-:Y:S01]  /*b460*/  FMUL R14, R85, 0.25 ;  /* 0x3e800000550e7820 */ /* 0x000fe20000400000 */
[----:B------:R-:W-:Y:S02]  /*b470*/  FSETP.GT.AND P2, PT, |R12|, 8.50705917302346158658e+37, PT ;  /* 0x7e8000000c00780b */ /* 0x000fe40003f44200 */
        /* <DEDUP_REMOVED lines=122> */
[----:B------:R-:W-:Y:S02]  /*bc20*/  MOV R14, R226 ;  /* 0x000000e2000e7202 */ /* 0x000fe40000000f00 */
        /* <DEDUP_REMOVED lines=8> */
[----:B------:R-:W-:-:S02]  /*bcb0*/  FSETP.GT.AND P1, PT, |R14|, 8.50705917302346158658e+37, PT ;  /* 0x7e8000000e00780b */ /* 0x000fc40003f24200 */
        /* <DEDUP_REMOVED lines=55> */
[C---:B------:R-:W-:Y:S01]  /*c030*/  FMUL R15, R14.reuse, 8388608 ;  /* 0x4b0000000e0f7820 */ /* 0x040fe20000400000 */
[----:B------:R-:W-:-:S02]  /*c040*/  FSETP.GEU.AND P4, PT, R14, 1.175494350822287508e-38, PT ;  /* 0x008000000e00780b */ /* 0x000fc40003f8e000 */
[----:B------:R-:W-:Y:S01]  /*c050*/  FSEL R120, R19, R120, P1 ;  /* 0x0000007813787208 */ /* 0x000fe20000800000 */
[----:B------:R-:W-:Y:S01]  /*c060*/  FMUL R19, R100, 0.25 ;  /* 0x3e80000064137820 */ /* 0x000fe20000400000 */
[----:B------:R-:W-:Y:S02]  /*c070*/  FSEL R97, R16, R97, P1 ;  /* 0x0000006110617208 */ /* 0x000fe40000800000 */
[----:B------:R-:W-:Y:S01]  /*c080*/  FSEL R93, R18, R93, P1 ;  /* 0x0000005d125d7208 */ /* 0x000fe20000800000 */
[----:B------:R-:W-:Y:S01]  /*c090*/  FMUL R18, R13, 8388608 ;  /* 0x4b0000000d127820 */ /* 0x000fe20000400000 */
[----:B------:R-:W-:Y:S02]  /*c0a0*/  FSEL R9, R9, R86, P3 ;  /* 0x0000005609097208 */ /* 0x000fe40001800000 */
[----:B------:R-:W-:Y:S01]  /*c0b0*/  FSEL R92, R17, R92, P1 ;  /* 0x0000005c115c7208 */ /* 0x000fe20000800000 */
[----:B------:R-:W-:Y:S01]  /*c0c0*/  FMUL R17, R4, 8388608 ;  /* 0x4b00000004117820 */ /* 0x000fe20000400000 */
[----:B------:R-:W-:Y:S01]  /*c0d0*/  FSEL R16, R15, R14, !P4 ;  /* 0x0000000e0f107208 */ /* 0x000fe20006000000 */
[----:B------:R-:W-:Y:S01]  /*c0e0*/  FMUL R15, R12, 8388608 ;  /* 0x4b0000000c0f7820 */ /* 0x000fe20000400000 */
[----:B------:R-:W-:-:S02]  /*c0f0*/  FSETP.GEU.AND P6, PT, R13, 1.175494350822287508e-38, PT ;  /* 0x008000000d00780b */ /* 0x000fc40003fce000 */
[----:B------:R-:W-:Y:S02]  /*c100*/  FSEL R86, RZ, -23, P4 ;  /* 0xc1b80000ff567808 */ /* 0x000fe40002000000 */
[----:B------:R-:W-:Y:S02]  /*c110*/  FSETP.GEU.AND P5, PT, R12, 1.175494350822287508e-38, PT ;  /* 0x008000000c00780b */ /* 0x000fe40003fae000 */
[----:B------:R-:W-:Y:S02]  /*c120*/  FSETP.GEU.AND P4, PT, R4, 1.175494350822287508e-38, PT ;  /* 0x008000000400780b */ /* 0x000fe40003f8e000 */
[----:B------:R-:W-:Y:S02]  /*c130*/  FSEL R100, R19, R100, P1 ;  /* 0x0000006413647208 */ /* 0x000fe40000800000 */
[----:B------:R-:W-:Y:S02]  /*c140*/  FSEL R19, R18, R13, !P6 ;  /* 0x0000000d12137208 */ /* 0x000fe40007000000 */
[----:B------:R-:W-:-:S02]  /*c150*/  FSEL R23, RZ, -23, P6 ;  /* 0xc1b80000ff177808 */ /* 0x000fc40003000000 */
[----:B------:R-:W-:Y:S01]  /*c160*/  FSEL R18, R15, R12, !P5 ;  /* 0x0000000c0f127208 */ /* 0x000fe20006800000 */
[----:B------:R-:W-:Y:S01]  /*c170*/  VIADD R22, R19, 0xc0cafb0d ;  /* 0xc0cafb0d13167836 */ /* 0x000fe20000000000 */
[----:B------:R-:W-:Y:S02]  /*c180*/  FSEL R17, R17, R4, !P4 ;  /* 0x0000000411117208 */ /* 0x000fe40006000000 */
[----:B------:R-:W-:Y:S02]  /*c190*/  FSEL R154, RZ, -23, P4 ;  /* 0xc1b80000ff9a7808 */ /* 0x000fe40002000000 */
[C---:B------:R-:W-:Y:S01]  /*c1a0*/  FSETP.GEU.AND P6, PT, |R4|.reuse, 1.175494350822287508e-38, PT ;  /* 0x008000000400780b */ /* 0x040fe20003fce200 */
[----:B------:R-:W-:Y:S01]  /*c1b0*/  @P3 FMUL R4, R4, 0.25 ;  /* 0x3e80000004043820 */ /* 0x000fe20000400000 */
[C---:B------:R-:W-:Y:S01]  /*c1c0*/  FSETP.GEU.AND P4, PT, |R12|.reuse, 1.175494350822287508e-38, PT ;  /* 0x008000000c00780b */ /* 0x040fe20003f8e200 */
[----:B------:R-:W-:Y:S01]  /*c1d0*/  @P2 FMUL R12, R12, 0.25 ;  /* 0x3e8000000c0c2820 */ /* 0x000fe20000400000 */
[----:B------:R-:W-:-:S02]  /*c1e0*/  FSEL R11, R11, R82, P3 ;  /* 0x000000520b0b7208 */ /* 0x000fc40001800000 */
[----:B------:R-:W-:Y:S02]  /*c1f0*/  IADD3 R15, R16, -0x3f3504f3, RZ ;  /* 0xc0cafb0d100f7810 */ /* 0x000fe40007ffe0ff */
[C---:B------:R-:W-:Y:S01]  /*c200*/  FSETP.GEU.AND P3, PT, |R13|.reuse, 1.175494350822287508e-38, PT ;  /* 0x008000000d00780b */ /* 0x040fe20003f6e200 */
[----:B------:R-:W-:Y:S01]  /*c210*/  @P0 FMUL R13, R13, 0.25 ;  /* 0x3e8000000d0d0820 */ /* 0x000fe20000400000 */
[----:B------:R-:W-:Y:S02]  /*c220*/  IADD3 R83, R18, -0x3f3504f3, RZ ;  /* 0xc0cafb0d12537810 */ /* 0x000fe40007ffe0ff */
[----:B------:R-:W-:Y:S01]  /*c230*/  LOP3.LUT R15, R15, 0xff800000, RZ, 0xc0, !PT ;  /* 0xff8000000f0f7812 */ /* 0x000fe200078ec0ff */
[----:B------:R-:W-:Y:S01]  /*c240*/  @!P6 FMUL R4, R4, 16777216 ;  /* 0x4b8000000404e820 */ /* 0x000fe20000400000 */
[----:B------:R-:W-:Y:S01]  /*c250*/  LOP3.LUT R83, R83, 0xff800000, RZ, 0xc0, !PT ;  /* 0xff80000053537812 */ /* 0x000fe200078ec0ff */
[----:B------:R-:W-:Y:S01]  /*c260*/  @!P4 FMUL R12, R12, 16777216 ;  /* 0x4b8000000c0cc820 */ /* 0x000fe20000400000 */
[C---:B------:R-:W-:Y:S01]  /*c270*/  FSETP.GEU.AND P2, PT, |R14|.reuse, 1.175494350822287508e-38, PT ;  /* 0x008000000e00780b */ /* 0x040fe20003f4e200 */
[----:B------:R-:W-:Y:S01]  /*c280*/  @P1 FMUL R14, R14, 0.25 ;  /* 0x3e8000000e0e1820 */ /* 0x000fe20000400000 */
[----:B------:R-:W-:Y:S01]  /*c290*/  I2FP.F32.S32 R21, R15 ;  /* 0x0000000f00157245 */ /* 0x000fe20000201400 */
[----:B------:R-:W-:Y:S01]  /*c2a0*/  @!P6 FMUL R87, R87, 16777216 ;  /* 0x4b8000005757e820 */ /* 0x000fe20000400000 */
[----:B------:R-:W-:Y:S01]  /*c2b0*/  FSEL R152, RZ, -23, P5 ;  /* 0xc1b80000ff987808 */ /* 0x000fe20002800000 */
[----:B------:R-:W-:Y:S01]  /*c2c0*/  @!P3 FMUL R13, R13, 16777216 ;  /* 0x4b8000000d0db820 */ /* 0x000fe20000400000 */
[----:B------:R-:W-:Y:S01]  /*c2d0*/  I2FP.F32.S32 R153, R83 ;  /* 0x0000005300997245 */ /* 0x000fe20000201400 */
[----:B------:R-:W-:Y:S01]  /*c2e0*/  FFMA.FTZ R86, R21, 1.1920928955078125e-07, R86 ;  /* 0x3400000015567823 */ /* 0x000fe20000010056 */
[----:B------:R-:W-:Y:S01]  /*c2f0*/  MUFU.RCP R12, R12 ;  /* 0x0000000c000c7308 */ /* 0x000fe20000001000 */
[----:B------:R-:W-:Y:S01]  /*c300*/  FSEL R129, R20, R129, P1 ;  /* 0x0000008114817208 */ /* 0x000fe20000800000 */
[----:B------:R-:W-:Y:S01]  /*c310*/  FMUL R20, R109, 0.25 ;  /* 0x3e8000006d147820 */ /* 0x000fe20000400000 */
[----:B------:R-:W-:Y:S01]  /*c320*/  FFMA.FTZ R21, R153, 1.1920928955078125e-07, R152 ;  /* 0x3400000099157823 */ /* 0x000fe20000010098 */
[----:B------:R-:W-:Y:S01]  /*c330*/  @!P6 FMUL R27, R27, 16777216 ;  /* 0x4b8000001b1be820 */ /* 0x000fe20000400000 */
[----:B------:R-:W-:Y:S01]  /*c340*/  @!P2 FMUL R14, R14, 16777216 ;  /* 0x4b8000000e0ea820 */ /* 0x000fe20000400000 */
[----:B------:R-:W-:Y:S01]  /*c350*/  @!P4 FMUL R32, R32, 16777216 ;  /* 0x4b8000002020c820 */ /* 0x000fe20000400000 */
[----:B------:R-:W-:Y:S01]  /*c360*/  FSEL R109, R20, R109, P1 ;  /* 0x0000006d146d7208 */ /* 0x000fe20000800000 */
[----:B------:R-:W0:Y:S01]  /*c370*/  MUFU.RCP R152, R4 ;  /* 0x0000000400987308 */ /* 0x000e220000001000 */
[----:B------:R-:W-:Y:S01]  /*c380*/  FMUL R20, R89, 0.25 ;  /* 0x3e80000059147820 */ /* 0x000fe20000400000 */
[----:B------:R-:W-:Y:S01]  /*c390*/  IADD3 R82, R17, -0x3f3504f3, RZ ;  /* 0xc0cafb0d11527810 */ /* 0x000fe20007ffe0ff */
[----:B------:R-:W-:Y:S01]  /*c3a0*/  @!P4 FMUL R25, R25, 16777216 ;  /* 0x4b8000001919c820 */ /* 0x000fe20000400000 */
[----:B------:R-:W-:Y:S01]  /*c3b0*/  FSEL R88, R157, R88, P1 ;  /* 0x000000589d587208 */ /* 0x000fe20000800000 */
[----:B------:R-:W-:Y:S01]  /*c3c0*/  @!P3 FMUL R99, R99, 16777216 ;  /* 0x4b8000006363b820 */ /* 0x000fe20000400000 */
[----:B------:R-:W-:Y:S01]  /*c3d0*/  FSEL R89, R20, R89, P1 ;  /* 0x0000005914597208 */ /* 0x000fe20000800000 */
[----:B------:R-:W-:Y:S01]  /*c3e0*/  @!P6 FMUL R9, R9, 16777216 ;  /* 0x4b8000000909e820 */ /* 0x000fe20000400000 */
[----:B------:R-:W1:Y:S01]  /*c3f0*/  MUFU.RCP R13, R13 ;  /* 0x0000000d000d7308 */ /* 0x000e620000001000 */
[----:B------:R-:W-:Y:S01]  /*c400*/  @!P6 FMUL R10, R10, 16777216 ;  /* 0x4b8000000a0ae820 */ /* 0x000fe20000400000 */
[----:B------:R-:W-:Y:S01]  /*c410*/  @!P6 FMUL R11, R11, 16777216 ;  /* 0x4b8000000b0be820 */ /* 0x000fe20000400000 */
[----:B------:R-:W-:Y:S01]  /*c420*/  @!P6 FMUL R79, R79, 16777216 ;  /* 0x4b8000004f4fe820 */ /* 0x000fe20000400000 */
[----:B------:R-:W-:Y:S01]  /*c430*/  @!P6 FMUL R78, R78, 16777216 ;  /* 0x4b8000004e4ee820 */ /* 0x000fe20000400000 */
[----:B------:R-:W-:Y:S01]  /*c440*/  @!P6 FMUL R75, R75, 16777216 ;  /* 0x4b8000004b4be820 */ /* 0x000fe20000400000 */
[----:B------:R-:W-:Y:S01]  /*c450*/  @!P6 FMUL R74, R74, 16777216 ;  /* 0x4b8000004a4ae820 */ /* 0x000fe20000400000 */
[----:B------:R-:W-:Y:S01]  /*c460*/  @!P6 FMUL R71, R71, 16777216 ;  /* 0x4b8000004747e820 */ /* 0x000fe20000400000 */
[----:B------:R-:W2:Y:S01]  /*c470*/  MUFU.RCP R14, R14 ;  /* 0x0000000e000e7308 */ /* 0x000ea20000001000 */
[----:B0-----:R-:W-:Y:S01]  /*c480*/  FMUL R4, R152, R87 ;  /* 0x0000005798047220 */ /* 0x001fe20000400000 */
[----:B------:R-:W-:Y:S01]  /*c490*/  @!P6 FMUL R70, R70, 16777216 ;  /* 0x4b8000004646e820 */ /* 0x000fe20000400000 */
        /* <DEDUP_REMOVED lines=20> */
[----:B------:R-:W-:Y:S01]  /*c5e0*/  FMUL R87, R152, R27 ;  /* 0x0000001b98577220 */ /* 0x000fe20000400000 */
[----:B------:R-:W-:Y:S01]  /*c5f0*/  @!P4 FMUL R24, R24, 16777216 ;  /* 0x4b8000001818c820 */ /* 0x000fe20000400000 */
[----:B------:R-:W-:Y:S01]  /*c600*/  IADD3 R15, R16, -R15, RZ ;  /* 0x8000000f100f7210 */ /* 0x000fe20007ffe0ff */
[----:B------:R-:W-:Y:S01]  /*c610*/  @!P6 FMUL R26, R26, 16777216 ;  /* 0x4b8000001a1ae820 */ /* 0x000fe20000400000 */
[----:B------:R-:W-:Y:S01]  /*c620*/  LOP3.LUT R22, R22, 0xff800000, RZ, 0xc0, !PT ;  /* 0xff80000016167812 */ /* 0x000fe200078ec0ff */
[----:B------:R-:W-:Y:S01]  /*c630*/  FMUL R27, R12, R32 ;  /* 0x000000200c1b7220 */ /* 0x000fe20000400000 */
[----:B------:R-:W-:Y:S01]  /*c640*/  LOP3.LUT R82, R82, 0xff800000, RZ, 0xc0, !PT ;  /* 0xff80000052527812 */ /* 0x000fe200078ec0ff */
[----:B------:R-:W-:Y:S01]  /*c650*/  @!P4 FMUL R33, R33, 16777216 ;  /* 0x4b8000002121c820 */ /* 0x000fe20000400000 */
[----:B------:R-:W-:Y:S01]  /*c660*/  FMUL R32, R12, R25 ;  /* 0x000000190c207220 */ /* 0x000fe20000400000 */
        /* <DEDUP_REMOVED lines=59> */
[----:B-1----:R-:W-:Y:S01]  /*ca20*/  FMUL R25, R13, R99 ;  /* 0x000000630d197220 */ /* 0x002fe20000400000 */
[C---:B------:R-:W-:Y:S01]  /*ca30*/  FMUL R9, R152.reuse, R9 ;  /* 0x0000000998097220 */ /* 0x040fe20000400000 */
        /* <DEDUP_REMOVED lines=27> */
[----:B------:R-:W-:Y:S01]  /*cbf0*/  FMUL R30, R152, R30 ;  /* 0x0000001e981e7220 */ /* 0x000fe20000400000 */
[----:B------:R-:W-:Y:S01]  /*cc00*/  FMUL R153, R12, R24 ;  /* 0x000000180c997220 */ /* 0x000fe20000400000 */
[----:B------:R-:W-:Y:S01]  /*cc10*/  MOV R99, 0x3dc6b27f ;  /* 0x3dc6b27f00637802 */ /* 0x000fe20000000f00 */
[----:B------:R-:W-:Y:S01]  /*cc20*/  @!P2 FMUL R89, R89, 16777216 ;  /* 0x4b8000005959a820 */ /* 0x000fe20000400000 */
[----:B------:R-:W-:Y:S01]  /*cc30*/  @!P2 FMUL R88, R88, 16777216 ;  /* 0x4b8000005858a820 */ /* 0x000fe20000400000 */
[----:B------:R-:W-:Y:S01]  /*cc40*/  I2FP.F32.S32 R20, R22 ;  /* 0x0000001600147245 */ /* 0x000fe20000201400 */
        /* <DEDUP_REMOVED lines=31> */
[----:B------:R-:W-:Y:S01]  /*ce40*/  FADD R24, R15, -1 ;  /* 0xbf8000000f187421 */ /* 0x000fe20000000000 */
[----:B------:R-:W-:Y:S01]  /*ce50*/  I2FP.F32.S32 R155, R82 ;  /* 0x00000052009b7245 */ /* 0x000fe20000201400 */
[C---:B------:R-:W-:Y:S01]  /*ce60*/  FMUL R26, R12.reuse, R33 ;  /* 0x000000210c1a7220 */ /* 0x040fe20000400000 */
[----:B------:R-:W-:Y:S01]  /*ce70*/  IADD3 R22, R19, -R22, RZ ;  /* 0x8000001613167210 */ /* 0x000fe20007ffe0ff */
[----:B------:R-:W-:Y:S01]  /*ce80*/  FMUL R85, R12, R85 ;  /* 0x000000550c557220 */ /* 0x000fe20000400000 */
[----:B------:R-:W-:Y:S01]  /*ce90*/  IADD3 R83, R18, -R83, RZ ;  /* 0x8000005312537210 */ /* 0x000fe20007ffe0ff */
        /* <DEDUP_REMOVED lines=58> */
[----:B------:R-:W-:-:S02]  /*d240*/  IMAD.IADD R82, R17, 0x1, -R82 ;  /* 0x0000000111527824 */ /* 0x000fc400078e0a52 */
[C---:B--2---:R-:W-:Y:S01]  /*d250*/  FMUL R12, R14.reuse, R89 ;  /* 0x000000590e0c7220 */ /* 0x044fe20000400000 */
        /* <DEDUP_REMOVED lines=31> */
[----:B------:R-:W-:Y:S01]  /*d450*/  FFMA.FTZ R89, R24, R99, -0.16845393180847167969 ;  /* 0xbe2c7f3018597423 */ /* 0x000fe20000010063 */
[----:B------:R-:W-:Y:S01]  /*d460*/  F2FP.F16.F32.PACK_AB R14, R32, R153 ;  /* 0x00000099200e723e */ /* 0x000fe200000000ff */
[----:B------:R-:W-:Y:S01]  /*d470*/  FADD R22, R22, -1 ;  /* 0xbf80000016167421 */ /* 0x000fe20000000000 */
[----:B------:R-:W-:Y:S01]  /*d480*/  FADD R32, R83, -1 ;  /* 0xbf80000053207421 */ /* 0x000fe20000000000 */
[----:B------:R-:W-:Y:S01]  /*d490*/  FADD R82, R82, -1 ;  /* 0xbf80000052527421 */ /* 0x000fe20000000000 */
[----:B------:R-:W-:Y:S01]  /*d4a0*/  F2FP.F16.F32.PACK_AB R12, R12, R13 ;  /* 0x0000000d0c0c723e */ /* 0x000fe200000000ff */
[----:B------:R-:W-:Y:S01]  /*d4b0*/  FFMA.FTZ R89, R24, R89, 0.1716887056827545166 ;  /* 0x3e2fcf2a18597423 */ /* 0x000fe20000010059 */
[----:B------:R-:W-:Y:S01]  /*d4c0*/  F2FP.F16.F32.PACK_AB R13, R91, R90 ;  /* 0x0000005a5b0d723e */ /* 0x000fe200000000ff */
[-C--:B------:R-:W-:Y:S01]  /*d4d0*/  FFMA.FTZ R83, R22, R99.reuse, -0.16845393180847167969 ;  /* 0xbe2c7f3016537423 */ /* 0x080fe20000010063 */
[----:B------:R-:W-:Y:S01]  /*d4e0*/  F2FP.F16.F32.PACK_AB R15, R87, R152 ;  /* 0x00000098570f723e */ /* 0x000fe200000000ff */
[-C--:B------:R-:W-:Y:S01]  /*d4f0*/  FFMA.FTZ R87, R32, R99.reuse, -0.16845393180847167969 ;  /* 0xbe2c7f3020577423 */ /* 0x080fe20000010063 */
[----:B------:R-:W-:Y:S01]  /*d500*/  FFMA.FTZ R91, R82, R99, -0.16845393180847167969 ;  /* 0xbe2c7f30525b7423 */ /* 0x000fe20000010063 */
[----:B------:R-:W-:Y:S01]  /*d510*/  FFMA.FTZ R89, R24, R89, -0.17900948226451873779 ;  /* 0xbe374e4318597423 */ /* 0x000fe20000010059 */
[----:B------:R-:W-:Y:S01]  /*d520*/  FFMA.FTZ R83, R22, R83, 0.1716887056827545166 ;  /* 0x3e2fcf2a16537423 */ /* 0x000fe20000010053 */
[----:B------:R-:W-:Y:S01]  /*d530*/  FFMA.FTZ R87, R32, R87, 0.1716887056827545166 ;  /* 0x3e2fcf2a20577423 */ /* 0x000fe20000010057 */
[----:B------:R-:W-:Y:S01]  /*d540*/  FFMA.FTZ R91, R82, R91, 0.1716887056827545166 ;  /* 0x3e2fcf2a525b7423 */ /* 0x000fe2000001005b */
[----:B------:R-:W-:Y:S01]  /*d550*/  FFMA.FTZ R89, R24, R89, 0.20512372255325317383 ;  /* 0x3e520bf418597423 */ /* 0x000fe20000010059 */
[----:B------:R-:W-:Y:S01]  /*d560*/  FFMA.FTZ R83, R22, R83, -0.17900948226451873779 ;  /* 0xbe374e4316537423 */ /* 0x000fe20000010053 */
[----:B------:R-:W-:Y:S01]  /*d570*/  FFMA.FTZ R87, R32, R87, -0.17900948226451873779 ;  /* 0xbe374e4320577423 */ /* 0x000fe20000010057 */
[----:B------:R-:W-:Y:S01]  /*d580*/  FFMA.FTZ R91, R82, R91, -0.17900948226451873779 ;  /* 0xbe374e43525b7423 */ /* 0x000fe2000001005b */
[----:B------:R-:W-:Y:S01]  /*d590*/  FFMA.FTZ R89, R24, R89, -0.24046532809734344482 ;  /* 0xbe763c8b18597423 */ /* 0x000fe20000010059 */
[----:B------:R-:W-:Y:S01]  /*d5a0*/  FFMA.FTZ R83, R22, R83, 0.20512372255325317383 ;  /* 0x3e520bf416537423 */ /* 0x000fe20000010053 */
[----:B------:R-:W-:Y:S01]  /*d5b0*/  FFMA.FTZ R87, R32, R87, 0.20512372255325317383 ;  /* 0x3e520bf420577423 */ /* 0x000fe20000010057 */
[----:B------:R-:W-:Y:S01]  /*d5c0*/  FFMA.FTZ R91, R82, R91, 0.20512372255325317383 ;  /* 0x3e520bf4525b7423 */ /* 0x000fe2000001005b */
[----:B------:R-:W-:Y:S01]  /*d5d0*/  FFMA.FTZ R89, R24, R89, 0.28857114911079406738 ;  /* 0x3e93bf9918597423 */ /* 0x000fe20000010059 */
[----:B------:R-:W-:Y:S01]  /*d5e0*/  FFMA.FTZ R83, R22, R83, -0.24046532809734344482 ;  /* 0xbe763c8b16537423 */ /* 0x000fe20000010053 */
[----:B------:R-:W-:Y:S01]  /*d5f0*/  FFMA.FTZ R87, R32, R87, -0.24046532809734344482 ;  /* 0xbe763c8b20577423 */ /* 0x000fe20000010057 */
[----:B------:R-:W-:Y:S01]  /*d600*/  FFMA.FTZ R91, R82, R91, -0.24046532809734344482 ;  /* 0xbe763c8b525b7423 */ /* 0x000fe2000001005b */
[----:B------:R-:W-:Y:S01]  /*d610*/  FFMA.FTZ R89, R24, R89, -0.36067417263984680176 ;  /* 0xbeb8aa4918597423 */ /* 0x000fe20000010059 */
[----:B------:R-:W-:Y:S01]  /*d620*/  FFMA.FTZ R83, R22, R83, 0.28857114911079406738 ;  /* 0x3e93bf9916537423 */ /* 0x000fe20000010053 */
[----:B------:R-:W-:Y:S01]  /*d630*/  FFMA.FTZ R87, R32, R87, 0.28857114911079406738 ;  /* 0x3e93bf9920577423 */ /* 0x000fe20000010057 */
[----:B------:R-:W-:Y:S01]  /*d640*/  FFMA.FTZ R91, R82, R91, 0.28857114911079406738 ;  /* 0x3e93bf99525b7423 */ /* 0x000fe2000001005b */
[----:B------:R-:W-:Y:S01]  /*d650*/  FFMA.FTZ R89, R24, R89, 0.48089820146560668945 ;  /* 0x3ef6384a18597423 */ /* 0x000fe20000010059 */
[----:B------:R-:W-:Y:S01]  /*d660*/  FFMA.FTZ R83, R22, R83, -0.36067417263984680176 ;  /* 0xbeb8aa4916537423 */ /* 0x000fe20000010053 */
[----:B------:R-:W-:Y:S01]  /*d670*/  FFMA.FTZ R87, R32, R87, -0.36067417263984680176 ;  /* 0xbeb8aa4920577423 */ /* 0x000fe20000010057 */
[----:B------:R-:W-:Y:S01]  /*d680*/  FFMA.FTZ R91, R82, R91, -0.36067417263984680176 ;  /* 0xbeb8aa49525b7423 */ /* 0x000fe2000001005b */
[----:B------:R0:W-:Y:S01]  /*d690*/  STSM.16.M88.4 [R2], R12 ;  /* 0x0000000c02007844 */ /* 0x0001e20000000200 */
[----:B------:R-:W-:Y:S01]  /*d6a0*/  ISETP.GE.U32.AND P0, PT, R16, 0x7f800000, PT ;  /* 0x7f8000001000780c */ /* 0x000fe20003f06070 */
[----:B------:R-:W-:Y:S01]  /*d6b0*/  FFMA.FTZ R89, R24, R89, -0.72134751081466674805 ;  /* 0xbf38aa3b18597423 */ /* 0x000fe20000010059 */
[----:B------:R-:W-:Y:S01]  /*d6c0*/  FFMA.FTZ R83, R22, R83, 0.48089820146560668945 ;  /* 0x3ef6384a16537423 */ /* 0x000fe20000010053 */
[----:B------:R-:W-:Y:S01]  /*d6d0*/  FFMA.FTZ R87, R32, R87, 0.48089820146560668945 ;  /* 0x3ef6384a20577423 */ /* 0x000fe20000010057 */
[----:B------:R-:W-:Y:S01]  /*d6e0*/  FFMA.FTZ R91, R82, R91, 0.48089820146560668945 ;  /* 0x3ef6384a525b7423 */ /* 0x000fe2000001005b */
[----:B------:R-:W-:Y:S01]  /*d6f0*/  FMUL R89, R24, R89 ;  /* 0x0000005918597220 */ /* 0x000fe20000400000 */
[----:B------:R-:W-:Y:S01]  /*d700*/  ISETP.GE.U32.AND P1, PT, R19, 0x7f800000, PT ;  /* 0x7f8000001300780c */ /* 0x000fe20003f26070 */
[----:B------:R-:W-:Y:S01]  /*d710*/  FFMA.FTZ R83, R22, R83, -0.72134751081466674805 ;  /* 0xbf38aa3b16537423 */ /* 0x000fe20000010053 */
[----:B------:R-:W-:Y:S01]  /*d720*/  ISETP.GE.U32.AND P5, PT, R18, 0x7f800000, PT ;  /* 0x7f8000001200780c */ /* 0x000fe20003fa6070 */
[----:B------:R-:W-:Y:S01]  /*d730*/  FFMA.FTZ R87, R32, R87, -0.72134751081466674805 ;  /* 0xbf38aa3b20577423 */ /* 0x000fe20000010057 */
[----:B------:R-:W-:Y:S01]  /*d740*/  ISETP.GE.U32.AND P4, PT, R17, 0x7f800000, PT ;  /* 0x7f8000001100780c */ /* 0x000fe20003f86070 */
[----:B------:R-:W-:Y:S01]  /*d750*/  FFMA.FTZ R91, R82, R91, -0.72134751081466674805 ;  /* 0xbf38aa3b525b7423 */ /* 0x000fe2000001005b */
[----:B------:R-:W-:Y:S01]  /*d760*/  FMUL R89, R24, R89 ;  /* 0x0000005918597220 */ /* 0x000fe20000400000 */
[----:B------:R-:W-:Y:S01]  /*d770*/  FMUL R83, R22, R83 ;  /* 0x0000005316537220 */ /* 0x000fe20000400000 */
[----:B------:R-:W-:Y:S01]  /*d780*/  FMUL R87, R32, R87 ;  /* 0x0000005720577220 */ /* 0x000fe20000400000 */
[----:B------:R-:W-:Y:S01]  /*d790*/  FMUL R91, R82, R91 ;  /* 0x0000005b525b7220 */ /* 0x000fe20000400000 */
[----:B------:R-:W-:Y:S01]  /*d7a0*/  FFMA.FTZ R89, R24, 1.4426950216293334961, R89 ;  /* 0x3fb8aa3b18597823 */ /* 0x000fe20000010059 */
[----:B0-----:R-:W-:Y:S01]  /*d7b0*/  @P0 MOV R13, 0x7f800000 ;  /* 0x7f800000000d0802 */ /* 0x001fe20000000f00 */
[----:B------:R-:W-:Y:S01]  /*d7c0*/  FMUL R83, R22, R83 ;  /* 0x0000005316537220 */ /* 0x000fe20000400000 */
[----:B------:R-:W-:Y:S01]  /*d7d0*/  FMUL R87, R32, R87 ;  /* 0x0000005720577220 */ /* 0x000fe20000400000 */
[----:B------:R-:W-:Y:S01]  /*d7e0*/  FMUL R91, R82, R91 ;  /* 0x0000005b525b7220 */ /* 0x000fe20000400000 */
[----:B------:R-:W-:Y:S01]  /*d7f0*/  LOP3.LUT R88, R0, 0x7f, RZ, 0xc0, !PT ;  /* 0x0000007f00587812 */ /* 0x000fe200078ec0ff */
[----:B------:R-:W-:Y:S01]  /*d800*/  FADD R86, R86, R89 ;  /* 0x0000005956567221 */ /* 0x000fe20000000000 */
[----:B------:R-:W-:Y:S01]  /*d810*/  FFMA.FTZ R23, R20, 1.1920928955078125e-07, R23 ;  /* 0x3400000014177823 */ /* 0x000fe20000010017 */
[----:B------:R-:W-:Y:S01]  /*d820*/  @P0 FFMA.FTZ R86, R16, R13, +INF ;  /* 0x7f80000010560423 */ /* 0x000fe2000001000d */
[----:B------:R-:W-:Y:S01]  /*d830*/  FFMA.FTZ R20, R155, 1.1920928955078125e-07, R154 ;  /* 0x340000009b147823 */ /* 0x000fe2000001009a */
[----:B------:R-:W-:Y:S01]  /*d840*/  FFMA.FTZ R22, R22, 1.4426950216293334961, R83 ;  /* 0x3fb8aa3b16167823 */ /* 0x000fe20000010053 */
[----:B------:R-:W-:Y:S01]  /*d850*/  FFMA.FTZ R32, R32, 1.4426950216293334961, R87 ;  /* 0x3fb8aa3b20207823 */ /* 0x000fe20000010057 */
[----:B------:R-:W-:Y:S01]  /*d860*/  FFMA.FTZ R91, R82, 1.4426950216293334961, R91 ;  /* 0x3fb8aa3b525b7823 */ /* 0x000fe2000001005b */
[----:B------:R-:W-:Y:S01]  /*d870*/  @P1 MOV R12, 0x7f800000 ;  /* 0x7f800000000c1802 */ /* 0x000fe20000000f00 */
[----:B------:R-:W-:Y:S01]  /*d880*/  FADD R82, R23, R22 ;  /* 0x0000001617527221 */ /* 0x000fe20000000000 */
[----:B------:R-:W-:Y:S01]  /*d890*/  @P5 MOV R13, 0x7f800000 ;  /* 0x7f800000000d5802 */ /* 0x000fe20000000f00 */
[----:B------:R-:W-:Y:S01]  /*d8a0*/  FADD R83, R21, R32 ;  /* 0x0000002015537221 */ /* 0x000fe20000000000 */
[----:B------:R-:W-:Y:S01]  /*d8b0*/  @P4 MOV R14, 0x7f800000 ;  /* 0x7f800000000e4802 */ /* 0x000fe20000000f00 */
[----:B------:R-:W-:Y:S01]  /*d8c0*/  FADD R87, R20, R91 ;  /* 0x0000005b14577221 */ /* 0x000fe20000000000 */
[----:B------:R-:W-:Y:S01]  /*d8d0*/  LEA R88, R88, UR4, 0x4 ;  /* 0x0000000458587c11 */ /* 0x000fe2000f8e20ff */
[----:B------:R-:W-:Y:S01]  /*d8e0*/  @P1 FFMA.FTZ R82, R19, R12, +INF ;  /* 0x7f80000013521423 */ /* 0x000fe2000001000c */
[----:B------:R-:W-:Y:S01]  /*d8f0*/  @P5 FFMA.FTZ R83, R18, R13, +INF ;  /* 0x7f80000012535423 */ /* 0x000fe2000001000d */
[----:B------:R-:W-:Y:S01]  /*d900*/  @P4 FFMA.FTZ R87, R17, R14, +INF ;  /* 0x7f80000011574423 */ /* 0x000fe2000001000e */
[----:B------:R-:W-:Y:S01]  /*d910*/  BAR.SYNC.DEFER_BLOCKING 0x0 ;  /* 0x0000000000007b1d */ /* 0x000fe20000010000 */
[----:B------:R-:W-:-:S02]  /*d920*/  F2FP.F16.F32.PACK_AB R20, R93, R92 ;  /* 0x0000005c5d14723e */ /* 0x000fc400000000ff */
[----:B------:R-:W-:Y:S02]  /*d930*/  F2FP.F16.F32.PACK_AB R21, R95, R94 ;  /* 0x0000005e5f15723e */ /* 0x000fe400000000ff */
[----:B------:R-:W-:Y:S02]  /*d940*/  F2FP.F16.F32.PACK_AB R22, R29, R28 ;  /* 0x0000001c1d16723e */ /* 0x000fe400000000ff */
[----:B------:R-:W-:Y:S02]  /*d950*/  F2FP.F16.F32.PACK_AB R23, R31, R30 ;  /* 0x0000001e1f17723e */ /* 0x000fe400000000ff */
[----:B------:R-:W-:Y:S02]  /*d960*/  FSETP.NEU.AND P3, PT, R16, RZ, PT ;  /* 0x000000ff1000720b */ /* 0x000fe40003f6d000 */
[----:B------:R-:W-:Y:S02]  /*d970*/  FSETP.NEU.AND P2, PT, R19, RZ, PT ;  /* 0x000000ff1300720b */ /* 0x000fe40003f4d000 */
[----:B------:R-:W-:-:S02]  /*d980*/  FSETP.NEU.AND P1, PT, R18, RZ, PT ;  /* 0x000000ff1200720b */ /* 0x000fc40003f2d000 */
[----:B------:R-:W-:Y:S02]  /*d990*/  FSETP.NEU.AND P0, PT, R17, RZ, PT ;  /* 0x000000ff1100720b */ /* 0x000fe40003f0d000 */
[----:B------:R-:W-:Y:S02]  /*d9a0*/  F2FP.F16.F32.PACK_AB R26, R26, R27 ;  /* 0x0000001b1a1a723e */ /* 0x000fe400000000ff */
[----:B------:R-:W-:Y:S02]  /*d9b0*/  F2FP.F16.F32.PACK_AB R24, R97, R96 ;  /* 0x000000606118723e */ /* 0x000fe400000000ff */
[----:B------:R-:W-:Y:S02]  /*d9c0*/  F2FP.F16.F32.PACK_AB R25, R25, R98 ;  /* 0x000000621919723e */ /* 0x000fe400000000ff */
[----:B------:R-:W-:Y:S01]  /*d9d0*/  F2FP.F16.F32.PACK_AB R27, R35, R34 ;  /* 0x00000022231b723e */ /* 0x000fe200000000ff */
[----:B------:R-:W0:Y:S01]  /*d9e0*/  LDS.128 R12, [R88] ;  /* 0x00000000580c7984 */ /* 0x000e220000000c00 */
[----:B------:R-:W-:-:S02]  /*d9f0*/  F2FP.F16.F32.PACK_AB R28, R101, R100 ;  /* 0x00000064651c723e */ /* 0x000fc400000000ff */
[----:B------:R-:W-:Y:S01]  /*da00*/  F2FP.F16.F32.PACK_AB R29, R103, R102 ;  /* 0x00000066671d723e */ /* 0x000fe200000000ff */
[----:B------:R-:W-:Y:S01]  /*da10*/  BAR.SYNC.DEFER_BLOCKING 0x0 ;  /* 0x0000000000007b1d */ /* 0x000fe20000010000 */
[----:B------:R-:W-:Y:S02]  /*da20*/  F2FP.F16.F32.PACK_AB R30, R37, R36 ;  /* 0x00000024251e723e */ /* 0x000fe400000000ff */
[----:B------:R-:W-:Y:S02]  /*da30*/  F2FP.F16.F32.PACK_AB R31, R39, R38 ;  /* 0x00000026271f723e */ /* 0x000fe400000000ff */
[----:B------:R-:W-:-:S03]  /*da40*/  F2FP.F16.F32.PACK_AB R32, R105, R104 ;  /* 0x000000686920723e */ /* 0x000fc600000000ff */
[----:B------:R-:W1:Y:S01]  /*da50*/  LDC R101, c[0x0][0x278] ;  /* 0x00009e00ff657b82 */ /* 0x000e620000000800 */
        /* <DEDUP_REMOVED lines=8> */
[----:B------:R-:W-:Y:S01]  /*dae0*/  F2FP.F16.F32.PACK_AB R37, R115, R114 ;  /* 0x000000727325723e */ /* 0x000fe200000000ff */
[----:B------:R-:W-:Y:S01]  /*daf0*/  STSM.16.M88.4 [R2], R20 ;  /* 0x0000001402007844 */ /* 0x000fe20000000200 */
[----:B------:R-:W-:Y:S02]  /*db00*/  F2FP.F16.F32.PACK_AB R38, R49, R48 ;  /* 0x000000303126723e */ /* 0x000fe400000000ff */
[----:B------:R-:W-:Y:S01]  /*db10*/  F2FP.F16.F32.PACK_AB R39, R51, R50 ;  /* 0x000000323327723e */ /* 0x000fe200000000ff */
[----:B------:R-:W-:Y:S01]  /*db20*/  BAR.SYNC.DEFER_BLOCKING 0x0 ;  /* 0x0000000000007b1d */ /* 0x000fe20000010000 */
        /* <DEDUP_REMOVED lines=11> */
[----:B------:R-:W-:Y:S01]  /*dbe0*/  F2FP.F16.F32.PACK_AB R59, R63, R62 ;  /* 0x0000003e3f3b723e */ /* 0x000fe200000000ff */
[----:B------:R-:W2:Y:S01]  /*dbf0*/  LDS.128 R16, [R88] ;  /* 0x0000000058107984 */ /* 0x000ea20000000c00 */
[----:B------:R-:W-:-:S02]  /*dc00*/  F2FP.F16.F32.PACK_AB R52, R129, R128 ;  /* 0x000000808134723e */ /* 0x000fc400000000ff */
[----:B------:R-:W-:Y:S01]  /*dc10*/  F2FP.F16.F32.PACK_AB R53, R131, R130 ;  /* 0x000000828335723e */ /* 0x000fe200000000ff */
[----:B------:R-:W-:Y:S01]  /*dc20*/  BAR.SYNC.DEFER_BLOCKING 0x0 ;  /* 0x0000000000007b1d */ /* 0x000fe20000010000 */
[----:B------:R-:W-:Y:S01]  /*dc30*/  F2FP.F16.F32.PACK_AB R54, R65, R64 ;  /* 0x000000404136723e */ /* 0x000fe200000000ff */
[----:B------:R-:W-:Y:S01]  /*dc40*/  IMAD R64, R216, UR9, RZ ;  /* 0x00000009d8407c24 */ /* 0x000fe2000f8e02ff */
[----:B------:R-:W-:Y:S01]  /*dc50*/  F2FP.F16.F32.PACK_AB R55, R67, R66 ;  /* 0x000000424337723e */ /* 0x000fe200000000ff */
[----:B------:R-:W-:Y:S01]  /*dc60*/  USHF.L.U32 UR9, UR8, 0x1, URZ ;  /* 0x0000000108097899 */ /* 0x000fe2000800063f */
[----:B------:R-:W-:Y:S02]  /*dc70*/  F2FP.F16.F32.PACK_AB R60, R133, R132 ;  /* 0x00000084853c723e */ /* 0x000fe400000000ff */
[----:B------:R-:W-:Y:S02]  /*dc80*/  F2FP.F16.F32.PACK_AB R61, R135, R134 ;  /* 0x00000086873d723e */ /* 0x000fe400000000ff */
[----:B------:R-:W-:-:S02]  /*dc90*/  F2FP.F16.F32.PACK_AB R62, R69, R68 ;  /* 0x00000044453e723e */ /* 0x000fc400000000ff */
[----:B------:R-:W-:Y:S01]  /*dca0*/  F2FP.F16.F32.PACK_AB R63, R71, R70 ;  /* 0x00000046473f723e */ /* 0x000fe200000000ff */
[----:B------:R-:W3:Y:S01]  /*dcb0*/  LDC.64 R68, c[0x0][0x228] ;  /* 0x00008a00ff447b82 */ /* 0x000ee20000000a00 */
[----:B------:R-:W-:Y:S02]  /*dcc0*/  F2FP.F16.F32.PACK_AB R136, R137, R136 ;  /* 0x000000888988723e */ /* 0x000fe400000000ff */
[----:B------:R-:W-:Y:S02]  /*dcd0*/  F2FP.F16.F32.PACK_AB R137, R139, R138 ;  /* 0x0000008a8b89723e */ /* 0x000fe400000000ff */
[----:B------:R-:W-:Y:S02]  /*dce0*/  F2FP.F16.F32.PACK_AB R138, R73, R72 ;  /* 0x00000048498a723e */ /* 0x000fe400000000ff */
[----:B------:R-:W-:Y:S02]  /*dcf0*/  F2FP.F16.F32.PACK_AB R139, R75, R74 ;  /* 0x0000004a4b8b723e */ /* 0x000fe400000000ff */
[----:B------:R-:W-:Y:S01]  /*dd00*/  F2FP.F16.F32.PACK_AB R140, R141, R140 ;  /* 0x0000008c8d8c723e */ /* 0x000fe200000000ff */
[----:B------:R-:W4:Y:S01]  /*dd10*/  LDC R75, c[0x0][0x278] ;  /* 0x00009e00ff4b7b82 */ /* 0x000f220000000800 */
[----:B------:R-:W-:Y:S01]  /*dd20*/  F2FP.F16.F32.PACK_AB R141, R143, R142 ;  /* 0x0000008e8f8d723e */ /* 0x000fe200000000ff */
[----:B------:R-:W-:Y:S01]  /*dd30*/  STSM.16.M88.4 [R2], R24 ;  /* 0x0000001802007844 */ /* 0x000fe20000000200 */
[----:B------:R-:W-:-:S02]  /*dd40*/  F2FP.F16.F32.PACK_AB R142, R77, R76 ;  /* 0x0000004c4d8e723e */ /* 0x000fc400000000ff */
[----:B------:R-:W-:-:S03]  /*dd50*/  F2FP.F16.F32.PACK_AB R143, R79, R78 ;  /* 0x0000004e4f8f723e */ /* 0x000fc600000000ff */
[----:B------:R-:W-:Y:S01]  /*dd60*/  BAR.SYNC.DEFER_BLOCKING 0x0 ;  /* 0x0000000000007b1d */ /* 0x000fe20000010000 */
[----:B------:R-:W-:Y:S02]  /*dd70*/  F2FP.F16.F32.PACK_AB R144, R145, R144 ;  /* 0x000000909190723e */ /* 0x000fe400000000ff */
[----:B------:R-:W-:Y:S02]  /*dd80*/  F2FP.F16.F32.PACK_AB R145, R147, R146 ;  /* 0x000000929391723e */ /* 0x000fe400000000ff */
[----:B------:R-:W-:Y:S01]  /*dd90*/  F2FP.F16.F32.PACK_AB R147, R10, R11 ;  /* 0x0000000b0a93723e */ /* 0x000fe200000000ff */
[C---:B------:R-:W-:Y:S01]  /*dda0*/  IMAD.HI R10, R64.reuse, 0x2, RZ ;  /* 0x00000002400a7827 */ /* 0x040fe200078e02ff */
[----:B------:R-:W-:Y:S02]  /*ddb0*/  SHF.L.U32 R73, R64, 0x1, RZ ;  /* 0x0000000140497819 */ /* 0x000fe400000006ff */
[----:B------:R-:W-:Y:S02]  /*ddc0*/  F2FP.F16.F32.PACK_AB R146, R81, R80 ;  /* 0x000000505192723e */ /* 0x000fe400000000ff */
[----:B---3--:R-:W-:Y:S01]  /*ddd0*/  IADD3 R72, P4, P5, R73, UR9, R68 ;  /* 0x0000000949487c10 */ /* 0x008fe2000fd9e044 */
[----:B------:R-:W-:Y:S01]  /*dde0*/  UIMAD.WIDE UR8, UR8, 0x2, URZ ;  /* 0x00000002080878a5 */ /* 0x000fe2000f8e023f */
[----:B------:R-:W-:-:S02]  /*ddf0*/  F2FP.F16.F32.PACK_AB R148, R149, R148 ;  /* 0x000000949594723e */ /* 0x000fc400000000ff */
[----:B------:R-:W-:Y:S02]  /*de00*/  F2FP.F16.F32.PACK_AB R149, R151, R150 ;  /* 0x000000969795723e */ /* 0x000fe400000000ff */
[----:B------:R-:W-:Y:S01]  /*de10*/  F2FP.F16.F32.PACK_AB R150, R85, R84 ;  /* 0x000000545596723e */ /* 0x000fe200000000ff */
[C---:B----4-:R-:W-:Y:S01]  /*de20*/  IMAD.SHL.U32 R77, R75.reuse, 0x2, RZ ;  /* 0x000000024b4d7824 */ /* 0x050fe200078e00ff */
[----:B------:R-:W-:Y:S01]  /*de30*/  IADD3.X R73, R10, UR9, R69, P4, P5 ;  /* 0x000000090a497c10 */ /* 0x000fe2000a7ea445 */
[C---:B------:R-:W-:Y:S01]  /*de40*/  IMAD R85, R75.reuse, 0x6, RZ ;  /* 0x000000064b557824 */ /* 0x040fe200078e02ff */
[----:B------:R-:W-:Y:S01]  /*de50*/  F2FP.F16.F32.PACK_AB R151, R4, R9 ;  /* 0x000000090497723e */ /* 0x000fe200000000ff */
[----:B------:R-:W-:Y:S01]  /*de60*/  IMAD R9, R75, 0x3, RZ ;  /* 0x000000034b097824 */ /* 0x000fe200078e02ff */
[-C--:B------:R-:W-:Y:S01]  /*de70*/  IADD3 R10, P4, R77, R72.reuse, RZ ;  /* 0x000000484d0a7210 */ /* 0x080fe20007f9e0ff */
[----:B------:R-:W3:Y:S01]  /*de80*/  LDS.128 R20, [R88] ;  /* 0x0000000058147984 */ /* 0x000ee20000000c00 */
[CC--:B------:R-:W-:Y:S01]  /*de90*/  LEA R76, P5, R75.reuse, R72.reuse, 0x2 ;  /* 0x000000484b4c7211 */ /* 0x0c0fe200078a10ff */
[C---:B------:R-:W-:Y:S01]  /*dea0*/  IMAD R89, R75.reuse, 0xa, RZ ;  /* 0x0000000a4b597824 */ /* 0x040fe200078e02ff */
[CC--:B------:R-:W-:Y:S01]  /*deb0*/  LEA.HI.X.SX32 R11, R75.reuse, R73.reuse, 0x1, P4 ;  /* 0x000000494b0b7211 */ /* 0x0c0fe200020f0eff */
[----:B------:R-:W-:Y:S01]  /*dec0*/  BAR.SYNC.DEFER_BLOCKING 0x0 ;  /* 0x0000000000007b1d */ /* 0x000fe20000010000 */
[----:B0-----:R-:W-:Y:S01]  /*ded0*/  PRMT R4, R12, 0x7632, R4 ;  /* 0x000076320c047816 */ /* 0x001fe20000000004 */
[----:B------:R-:W-:Y:S01]  /*dee0*/  IMAD R91, R75, 0xc, RZ ;  /* 0x0000000c4b5b7824 */ /* 0x000fe200078e02ff */
[-C--:B------:R-:W-:Y:S01]  /*def0*/  LEA.HI.X.SX32 R77, R77, R73.reuse, 0x1, P5 ;  /* 0x000000494d4d7211 */ /* 0x080fe200028f0eff */
[----:B------:R-:W-:Y:S01]  /*df00*/  IMAD R93, R75, 0xe, RZ ;  /* 0x0000000e4b5d7824 */ /* 0x000fe200078e02ff */
[-C--:B------:R-:W-:Y:S01]  /*df10*/  IADD3 R78, P5, R85, R72.reuse, RZ ;  /* 0x00000048554e7210 */ /* 0x080fe20007fbe0ff */
[C---:B------:R-:W-:Y:S01]  /*df20*/  IMAD R95, R75.reuse, 0x12, RZ ;  /* 0x000000124b5f7824 */ /* 0x040fe200078e02ff */
[C---:B------:R-:W-:Y:S01]  /*df30*/  SHF.L.U32 R81, R75.reuse, 0x2, RZ ;  /* 0x000000024b517819 */ /* 0x040fe200000006ff */
[----:B------:R-:W-:Y:S01]  /*df40*/  IMAD R97, R75, 0x14, RZ ;  /* 0x000000144b617824 */ /* 0x000fe200078e02ff */
[-C--:B------:R-:W-:Y:S01]  /*df50*/  LEA.HI.X.SX32 R79, R9, R73.reuse, 0x1, P5 ;  /* 0x00000049094f7211 */ /* 0x080fe200028f0eff */
[C---:B------:R-:W-:Y:S01]  /*df60*/  IMAD R9, R75.reuse, 0x5, RZ ;  /* 0x000000054b097824 */ /* 0x040fe200078e02ff */
[C---:B------:R-:W-:Y:S01]  /*df70*/  LEA R80, P4, R75.reuse, R72, 0x3 ;  /* 0x000000484b507211 */ /* 0x040fe200078818ff */
[C---:B------:R-:W-:Y:S01]  /*df80*/  IMAD R99, R75.reuse, 0x1c, RZ ;  /* 0x0000001c4b637824 */ /* 0x040fe200078e02ff */
[----:B------:R-:W-:Y:S01]  /*df90*/  FSEL R86, R86, -INF , P3 ;  /* 0xff80000056567808 */ /* 0x000fe20001800000 */
[----:B------:R-:W-:Y:S01]  /*dfa0*/  IMAD R105, R75, 0x2a, RZ ;  /* 0x0000002a4b697824 */ /* 0x000fe200078e02ff */
[----:B------:R-:W-:Y:S01]  /*dfb0*/  LEA.HI.X.SX32 R81, R81, R73, 0x1, P4 ;  /* 0x0000004951517211 */ /* 0x000fe200020f0eff */
[----:B------:R-:W-:Y:S01]  /*dfc0*/  IMAD R107, R75, 0x2c, RZ ;  /* 0x0000002c4b6b7824 */ /* 0x000fe200078e02ff */
[----:B------:R-:W-:Y:S01]  /*dfd0*/  FSEL R87, R87, -INF , P0 ;  /* 0xff80000057577808 */ /* 0x000fe20000000000 */
[C---:B------:R-:W-:Y:S01]  /*dfe0*/  IMAD R109, R75.reuse, 0x30, RZ ;  /* 0x000000304b6d7824 */ /* 0x040fe200078e02ff */
[----:B------:R-:W-:Y:S01]  /*dff0*/  SHF.L.U32 R0, R0, 0x1, RZ ;  /* 0x0000000100007819 */ /* 0x000fe200000006ff */
[C---:B------:R-:W-:Y:S01]  /*e000*/  IMAD R111, R75.reuse, 0x32, RZ ;  /* 0x000000324b6f7824 */ /* 0x040fe200078e02ff */
[----:B------:R-:W-:Y:S01]  /*e010*/  ULDC UR8, c[0x0][0x27c] ;  /* 0x00009f0000087ab9 */ /* 0x000fe20000000800 */
[----:B------:R-:W-:-:S02]  /*e020*/  IMAD R113, R75, 0x34, RZ ;  /* 0x000000344b717824 */ /* 0x000fc400078e02ff */
[----:B------:R-:W-:Y:S01]  /*e030*/  FFMA R87, R87, 0.69314718246459960938, R6 ;  /* 0x3f31721857577823 */ /* 0x000fe20000000006 */
[----:B------:R-:W-:Y:S01]  /*e040*/  STSM.16.M88.4 [R2], R28 ;  /* 0x0000001c02007844 */ /* 0x000fe20000000200 */
[C---:B------:R-:W-:Y:S01]  /*e050*/  IMAD R117, R75.reuse, 0x3a, RZ ;  /* 0x0000003a4b757824 */ /* 0x040fe200078e02ff */
[----:B------:R-:W-:Y:S01]  /*e060*/  UIMAD UR8, UR61, UR8, URZ ;  /* 0x000000083d0872a4 */ /* 0x000fe2000f8e023f */
[C---:B------:R-:W-:Y:S01]  /*e070*/  IMAD R115, R75.reuse, 0x38, RZ ;  /* 0x000000384b737824 */ /* 0x040fe200078e02ff */
[----:B------:R-:W-:Y:S01]  /*e080*/  BAR.SYNC.DEFER_BLOCKING 0x0 ;  /* 0x0000000000007b1d */ /* 0x000fe20000010000 */
[C---:B------:R-:W-:Y:S02]  /*e090*/  IMAD R121, R75.reuse, 0x3e, RZ ;  /* 0x0000003e4b797824 */ /* 0x040fe400078e02ff */
[C---:B------:R-:W-:Y:S02]  /*e0a0*/  IMAD R119, R75.reuse, 0x3c, RZ ;  /* 0x0000003c4b777824 */ /* 0x040fe400078e02ff */
[----:B------:R-:W-:-:S02]  /*e0b0*/  IMAD R123, R75, 0x42, RZ ;  /* 0x000000424b7b7824 */ /* 0x000fc400078e02ff */
[C---:B------:R-:W-:Y:S02]  /*e0c0*/  IMAD R125, R75.reuse, 0x44, RZ ;  /* 0x000000444b7d7824 */ /* 0x040fe400078e02ff */
[C---:B------:R-:W-:Y:S02]  /*e0d0*/  IMAD R127, R75.reuse, 0x46, RZ ;  /* 0x000000464b7f7824 */ /* 0x040fe400078e02ff */
[C---:B------:R-:W-:Y:S02]  /*e0e0*/  IMAD R131, R75.reuse, 0x4a, RZ ;  /* 0x0000004a4b837824 */ /* 0x040fe400078e02ff */
[C---:B------:R-:W-:Y:S02]  /*e0f0*/  IMAD R129, R75.reuse, 0x48, RZ ;  /* 0x000000484b817824 */ /* 0x040fe400078e02ff */
[----:B------:R-:W-:Y:S01]  /*e100*/  IMAD R103, R75, 0x4e, RZ ;  /* 0x0000004e4b677824 */ /* 0x000fe200078e02ff */
[----:B------:R-:W-:Y:S01]  /*e110*/  LDS.128 R24, [R88] ;  /* 0x0000000058187984 */ /* 0x000fe20000000c00 */
[----:B------:R-:W-:Y:S06]  /*e120*/  BAR.SYNC.DEFER_BLOCKING 0x0 ;  /* 0x0000000000007b1d */ /* 0x000fec0000010000 */
[----:B------:R-:W-:Y:S02]  /*e130*/  STSM.16.M88.4 [R2], R32 ;  /* 0x0000002002007844 */ /* 0x000fe40000000200 */
[----:B------:R-:W-:Y:S06]  /*e140*/  BAR.SYNC.DEFER_BLOCKING 0x0 ;  /* 0x0000000000007b1d */ /* 0x000fec0000010000 */
[----:B------:R-:W-:Y:S02]  /*e150*/  LDS.128 R28, [R88] ;  /* 0x00000000581c7984 */ /* 0x000fe40000000c00 */
        /* <DEDUP_REMOVED lines=15> */
[----:B------:R-:W0:Y:S02]  /*e250*/  LDS.128 R48, [R88] ;  /* 0x0000000058307984 */ /* 0x000e240000000c00 */
        /* <DEDUP_REMOVED lines=19> */
[----:B------:R-:W4:Y:S02]  /*e390*/  LDS.128 R64, [R88] ;  /* 0x0000000058407984 */ /* 0x000f240000000c00 */
[----:B------:R-:W-:Y:S06]  /*e3a0*/  BAR.SYNC.DEFER_BLOCKING 0x0 ;  /* 0x0000000000007b1d */ /* 0x000fec0000010000 */
[----:B------:R-:W-:Y:S02]  /*e3b0*/  STSM.16.M88.4 [R2], R144 ;  /* 0x0000009002007844 */ /* 0x000fe40000000200 */
[----:B------:R-:W-:Y:S06]  /*e3c0*/  BAR.SYNC.DEFER_BLOCKING 0x0 ;  /* 0x0000000000007b1d */ /* 0x000fec0000010000 */
[----:B------:R-:W4:Y:S02]  /*e3d0*/  LDS.128 R68, [R88] ;  /* 0x0000000058447984 */ /* 0x000f240000000c00 */
[----:B------:R-:W-:Y:S06]  /*e3e0*/  BAR.SYNC.DEFER_BLOCKING 0x0 ;  /* 0x0000000000007b1d */ /* 0x000fec0000010000 */
[----:B------:R1:W-:Y:S02]  /*e3f0*/  STSM.16.M88.4 [R2], R148 ;  /* 0x0000009402007844 */ /* 0x0003e40000000200 */
[----:B------:R-:W-:Y:S01]  /*e400*/  BAR.SYNC.DEFER_BLOCKING 0x0 ;  /* 0x0000000000007b1d */ /* 0x000fe20000010000 */
[----:B-1----:R-:W-:-:S05]  /*e410*/  PRMT R2, R14, 0x7632, R2 ;  /* 0x000076320e027816 */ /* 0x002fca0000000002 */
[----:B------:R1:W-:Y:S04]  /*e420*/  STG.E.U16 desc[UR6][R72.64], R12 ;  /* 0x0000000c48007986 */ /* 0x0003e8000c101506 */
[----:B------:R2:W-:Y:S04]  /*e430*/  STG.E.U16 desc[UR6][R10.64], R4 ;  /* 0x000000040a007986 */ /* 0x0005e8000c101506 */
[----:B------:R3:W-:Y:S01]  /*e440*/  STG.E.U16 desc[UR6][R76.64], R13 ;  /* 0x0000000d4c007986 */ /* 0x0007e2000c101506 */
[----:B-1----:R-:W-:Y:S02]  /*e450*/  IADD3 R12, P6, R91, R72, RZ ;  /* 0x000000485b0c7210 */ /* 0x002fe40007fde0ff */
[----:B--2---:R-:W-:-:S02]  /*e460*/  PRMT R11, R13, 0x7632, R11 ;  /* 0x000076320d0b7816 */ /* 0x004fc4000000000b */
[-C--:B------:R-:W-:Y:S02]  /*e470*/  IADD3 R10, P5, R89, R72.reuse, RZ ;  /* 0x00000048590a7210 */ /* 0x080fe40007fbe0ff */
[-C--:B---3--:R-:W-:Y:S01]  /*e480*/  IADD3 R76, P4, R93, R72.reuse, RZ ;  /* 0x000000485d4c7210 */ /* 0x088fe20007f9e0ff */
[----:B------:R1:W-:Y:S01]  /*e490*/  STG.E.U16 desc[UR6][R78.64], R11 ;  /* 0x0000000b4e007986 */ /* 0x0003e2000c101506 */
[-C--:B------:R-:W-:Y:S02]  /*e4a0*/  LEA.HI.X.SX32 R13, R85, R73.reuse, 0x1, P6 ;  /* 0x00000049550d7211 */ /* 0x080fe400030f0eff */
[----:B------:R-:W-:Y:S01]  /*e4b0*/  SHF.L.U32 R85, R75, 0x3, RZ ;  /* 0x000000034b557819 */ /* 0x000fe200000006ff */
[----:B------:R2:W-:Y:S01]  /*e4c0*/  STG.E.U16 desc[UR6][R80.64], R14 ;  /* 0x0000000e50007986 */ /* 0x0005e2000c101506 */
[----:B------:R-:W-:Y:S02]  /*e4d0*/  PRMT R4, R15, 0x7632, R4 ;  /* 0x000076320f047816 */ /* 0x000fe40000000004 */
[----:B-1----:R-:W-:Y:S01]  /*e4e0*/  LEA.HI.X.SX32 R11, R9, R73, 0x1, P5 ;  /* 0x00000049090b7211 */ /* 0x002fe200028f0eff */
[C---:B------:R-:W-:Y:S01]  /*e4f0*/  IMAD R9, R75.reuse, 0x7, RZ ;  /* 0x000000074b097824 */ /* 0x040fe200078e02ff */
[C---:B------:R-:W-:Y:S01]  /*e500*/  LEA R78, P5, R75.reuse, R72, 0x4 ;  /* 0x000000484b4e7211 */ /* 0x040fe200078a20ff */
[----:B--2---:R-:W-:-:S02]  /*e510*/  IMAD R81, R75, 0x16, RZ ;  /* 0x000000164b517824 */ /* 0x004fc400078e02ff */
[----:B------:R1:W-:Y:S01]  /*e520*/  STG.E.U16 desc[UR6][R10.64], R2 ;  /* 0x000000020a007986 */ /* 0x0003e2000c101506 */
[-C--:B------:R-:W-:Y:S01]  /*e530*/  LEA.HI.X.SX32 R77, R9, R73.reuse, 0x1, P4 ;  /* 0x00000049094d7211 */ /* 0x080fe200020f0eff */
[----:B------:R-:W-:Y:S01]  /*e540*/  IMAD R9, R75, 0x9, RZ ;  /* 0x000000094b097824 */ /* 0x000fe200078e02ff */
[----:B------:R-:W-:Y:S01]  /*e550*/  LEA.HI.X.SX32 R79, R85, R73, 0x1, P5 ;  /* 0x00000049554f7211 */ /* 0x000fe200028f0eff */
[----:B------:R2:W-:Y:S01]  /*e560*/  STG.E.U16 desc[UR6][R12.64], R15 ;  /* 0x0000000f0c007986 */ /* 0x0005e2000c101506 */
[----:B------:R-:W-:-:S03]  /*e570*/  IMAD R85, R75, 0x18, RZ ;  /* 0x000000184b557824 */ /* 0x000fc600078e02ff */
[----:B------:R3:W-:Y:S01]  /*e580*/  STG.E.U16 desc[UR6][R76.64], R4 ;  /* 0x000000044c007986 */ /* 0x0007e2000c101506 */
[----:B-1----:R-:W-:-:S03]  /*e590*/  IADD3 R10, P4, R95, R72, RZ ;  /* 0x000000485f0a7210 */ /* 0x002fc60007f9e0ff */
[----:B------:R1:W-:Y:S01]  /*e5a0*/  STG.E.U16 desc[UR6][R78.64], R16 ;  /* 0x000000104e007986 */ /* 0x0003e2000c101506 */
[----:B------:R-:W-:Y:S02]  /*e5b0*/  PRMT R2, R16, 0x7632, R2 ;  /* 0x0000763210027816 */ /* 0x000fe40000000002 */
[-C--:B--2---:R-:W-:Y:S02]  /*e5c0*/  IADD3 R12, P5, R97, R72.reuse, RZ ;  /* 0x00000048610c7210 */ /* 0x084fe40007fbe0ff */
[-C--:B------:R-:W-:Y:S01]  /*e5d0*/  LEA.HI.X.SX32 R11, R9, R73.reuse, 0x1, P4 ;  /* 0x00000049090b7211 */ /* 0x080fe200020f0eff */
[----:B------:R-:W-:Y:S01]  /*e5e0*/  IMAD R9, R75, 0xb, RZ ;  /* 0x0000000b4b097824 */ /* 0x000fe200078e02ff */
[-C--:B------:R-:W-:Y:S01]  /*e5f0*/  LEA.HI.X.SX32 R13, R89, R73.reuse, 0x1, P5 ;  /* 0x00000049590d7211 */ /* 0x080fe200028f0eff */
[----:B------:R-:W-:Y:S01]  /*e600*/  IMAD R89, R75, 0x1a, RZ ;  /* 0x0000001a4b597824 */ /* 0x000fe200078e02ff */
[-C--:B------:R-:W-:Y:S01]  /*e610*/  IADD3 R14, P5, R81, R72.reuse, RZ ;  /* 0x00000048510e7210 */ /* 0x080fe20007fbe0ff */
[----:B------:R2:W-:Y:S01]  /*e620*/  STG.E.U16 desc[UR6][R10.64], R2 ;  /* 0x000000020a007986 */ /* 0x0005e2000c101506 */
[----:B---3--:R-:W-:Y:S01]  /*e630*/  IADD3 R76, P4, R85, R72, RZ ;  /* 0x00000048554c7210 */ /* 0x008fe20007f9e0ff */
[----:B-1----:R-:W-:Y:S01]  /*e640*/  IMAD R79, R75, 0x1e, RZ ;  /* 0x0000001e4b4f7824 */ /* 0x002fe200078e02ff */
[-C--:B------:R-:W-:Y:S01]  /*e650*/  LEA.HI.X.SX32 R15, R9, R73.reuse, 0x1, P5 ;  /* 0x00000049090f7211 */ /* 0x080fe200028f0eff */
[----:B------:R-:W-:Y:S01]  /*e660*/  IMAD R9, R75, 0xd, RZ ;  /* 0x0000000d4b097824 */ /* 0x000fe200078e02ff */
[----:B------:R1:W-:Y:S01]  /*e670*/  STG.E.U16 desc[UR6][R12.64], R17 ;  /* 0x000000110c007986 */ /* 0x0003e2000c101506 */
[----:B------:R-:W-:Y:S01]  /*e680*/  LEA.HI.X.SX32 R77, R91, R73, 0x1, P4 ;  /* 0x000000495b4d7211 */ /* 0x000fe200020f0eff */
[----:B------:R-:W-:Y:S01]  /*e690*/  IMAD R91, R75, 0x22, RZ ;  /* 0x000000224b5b7824 */ /* 0x000fe200078e02ff */
[----:B------:R-:W-:-:S02]  /*e6a0*/  PRMT R4, R19, 0x7632, R4 ;  /* 0x0000763213047816 */ /* 0x000fc40000000004 */
[----:B--2---:R-:W-:Y:S02]  /*e6b0*/  PRMT R11, R17, 0x7632, R11 ;  /* 0x00007632110b7816 */ /* 0x004fe4000000000b */
[-C--:B------:R-:W-:Y:S02]  /*e6c0*/  IADD3 R10, P5, R89, R72.reuse, RZ ;  /* 0x00000048590a7210 */ /* 0x080fe40007fbe0ff */
[----:B------:R-:W-:Y:S01]  /*e6d0*/  PRMT R2, R18, 0x7632, R2 ;  /* 0x0000763212027816 */ /* 0x000fe20000000002 */
[----:B------:R2:W-:Y:S01]  /*e6e0*/  STG.E.U16 desc[UR6][R14.64], R11 ;  /* 0x0000000b0e007986 */ /* 0x0005e2000c101506 */
[-C--:B-1----:R-:W-:Y:S02]  /*e6f0*/  IADD3 R12, P6, R99, R72.reuse, RZ ;  /* 0x00000048630c7210 */ /* 0x082fe40007fde0ff */
[----:B------:R-:W-:Y:S01]  /*e700*/  SHF.L.U32 R17, R75, 0x4, RZ ;  /* 0x000000044b117819 */ /* 0x000fe200000006ff */
[----:B------:R1:W-:Y:S01]  /*e710*/  STG.E.U16 desc[UR6][R76.64], R18 ;  /* 0x000000124c007986 */ /* 0x0003e2000c101506 */
[-C--:B------:R-:W-:Y:S01]  /*e720*/  LEA.HI.X.SX32 R13, R93, R73.reuse, 0x1, P6 ;  /* 0x000000495d0d7211 */ /* 0x080fe200030f0eff */
[----:B------:R-:W-:Y:S01]  /*e730*/  IMAD R93, R75, 0x24, RZ ;  /* 0x000000244b5d7824 */ /* 0x000fe200078e02ff */
[----:B--2---:R-:W-:Y:S01]  /*e740*/  LEA.HI.X.SX32 R11, R9, R73, 0x1, P5 ;  /* 0x00000049090b7211 */ /* 0x004fe200028f0eff */
[----:B------:R-:W-:Y:S01]  /*e750*/  IMAD R9, R75, 0xf, RZ ;  /* 0x0000000f4b097824 */ /* 0x000fe200078e02ff */
[----:B------:R-:W-:-:S02]  /*e760*/  IADD3 R14, P4, R79, R72, RZ ;  /* 0x000000484f0e7210 */ /* 0x000fc40007f9e0ff */
[-C--:B------:R-:W-:Y:S01]  /*e770*/  LEA R16, P5, R101, R72.reuse, 0x5 ;  /* 0x0000004865107211 */ /* 0x080fe200078a28ff */
[----:B------:R2:W-:Y:S01]  /*e780*/  STG.E.U16 desc[UR6][R10.64], R2 ;  /* 0x000000020a007986 */ /* 0x0005e2000c101506 */
[-C--:B------:R-:W-:Y:S01]  /*e790*/  LEA.HI.X.SX32 R15, R9, R73.reuse, 0x1, P4 ;  /* 0x00000049090f7211 */ /* 0x080fe200020f0eff */
[----:B------:R-:W-:Y:S01]  /*e7a0*/  IMAD R9, R75, 0x11, RZ ;  /* 0x000000114b097824 */ /* 0x000fe200078e02ff */
[----:B------:R-:W-:Y:S01]  /*e7b0*/  LEA.HI.X.SX32 R17, R17, R73, 0x1, P5 ;  /* 0x0000004911117211 */ /* 0x000fe200028f0eff */
[----:B------:R3:W-:Y:S01]  /*e7c0*/  STG.E.U16 desc[UR6][R12.64], R19 ;  /* 0x000000130c007986 */ /* 0x0007e2000c101506 */
[C---:B-1----:R-:W-:Y:S02]  /*e7d0*/  IMAD R77, R75.reuse, 0x26, RZ ;  /* 0x000000264b4d7824 */ /* 0x042fe400078e02ff */
[----:B------:R-:W-:Y:S01]  /*e7e0*/  IMAD R101, R75, 0x4c, RZ ;  /* 0x0000004c4b657824 */ /* 0x000fe200078e02ff */
[----:B------:R1:W-:Y:S01]  /*e7f0*/  STG.E.U16 desc[UR6][R14.64], R4 ;  /* 0x000000040e007986 */ /* 0x0003e2000c101506 */
[----:B--2---:R-:W-:-:S03]  /*e800*/  IADD3 R10, P4, R91, R72, RZ ;  /* 0x000000485b0a7210 */ /* 0x004fc60007f9e0ff */
[----:B------:R-:W-:Y:S01]  /*e810*/  STG.E.U16 desc[UR6][R16.64], R20 ;  /* 0x0000001410007986 */ /* 0x000fe2000c101506 */
[----:B------:R-:W-:Y:S02]  /*e820*/  PRMT R2, R20, 0x7632, R2 ;  /* 0x0000763214027816 */ /* 0x000fe40000000002 */
[-C--:B---3--:R-:W-:Y:S02]  /*e830*/  IADD3 R12, P5, R93, R72.reuse, RZ ;  /* 0x000000485d0c7210 */ /* 0x088fe40007fbe0ff */
[-C--:B------:R-:W-:Y:S01]  /*e840*/  LEA.HI.X.SX32 R11, R9, R73.reuse, 0x1, P4 ;  /* 0x00000049090b7211 */ /* 0x080fe200020f0eff */
[----:B------:R-:W-:Y:S01]  /*e850*/  IMAD R9, R75, 0x13, RZ ;  /* 0x000000134b097824 */ /* 0x000fe200078e02ff */
[----:B------:R-:W-:Y:S01]  /*e860*/  LEA.HI.X.SX32 R13, R95, R73, 0x1, P5 ;  /* 0x000000495f0d7211 */ /* 0x000fe200028f0eff */
[----:B------:R-:W-:Y:S01]  /*e870*/  IMAD R95, R75, 0x28, RZ ;  /* 0x000000284b5f7824 */ /* 0x000fe200078e02ff */
[----:B-1----:R-:W-:Y:S01]  /*e880*/  IADD3 R14, P5, R77, R72, RZ ;  /* 0x000000484d0e7210 */ /* 0x002fe20007fbe0ff */
[----:B------:R1:W-:Y:S01]  /*e890*/  STG.E.U16 desc[UR6][R10.64], R2 ;  /* 0x000000020a007986 */ /* 0x0003e2000c101506 */
[----:B------:R-:W-:-:S02]  /*e8a0*/  PRMT R4, R23, 0x7632, R4 ;  /* 0x0000763217047816 */ /* 0x000fc40000000004 */
[----:B------:R-:W-:Y:S01]  /*e8b0*/  LEA.HI.X.SX32 R15, R9, R73, 0x1, P5 ;  /* 0x00000049090f7211 */ /* 0x000fe200028f0eff */
[----:B------:R-:W-:Y:S01]  /*e8c0*/  IMAD R9, R75, 0x15, RZ ;  /* 0x000000154b097824 */ /* 0x000fe200078e02ff */
[----:B------:R2:W-:Y:S01]  /*e8d0*/  STG.E.U16 desc[UR6][R12.64], R21 ;  /* 0x000000150c007986 */ /* 0x0005e2000c101506 */
[----:B------:R-:W-:-:S04]  /*e8e0*/  IADD3 R18, P4, R95, R72, RZ ;  /* 0x000000485f127210 */ /* 0x000fc80007f9e0ff */
[----:B------:R-:W-:Y:S01]  /*e8f0*/  LEA.HI.X.SX32 R19, R97, R73, 0x1, P4 ;  /* 0x0000004961137211 */ /* 0x000fe200020f0eff */
[----:B------:R-:W-:Y:S01]  /*e900*/  IMAD R97, R75, 0x50, RZ ;  /* 0x000000504b617824 */ /* 0x000fe200078e02ff */
[----:B-1----:R-:W-:Y:S02]  /*e910*/  PRMT R11, R21, 0x7632, R11 ;  /* 0x00007632150b7816 */ /* 0x002fe4000000000b */
[-C--:B------:R-:W-:Y:S02]  /*e920*/  IADD3 R10, P5, R105, R72.reuse, RZ ;  /* 0x00000048690a7210 */ /* 0x080fe40007fbe0ff */
[----:B------:R-:W-:Y:S01]  /*e930*/  PRMT R2, R22, 0x7632, R2 ;  /* 0x0000763216027816 */ /* 0x000fe20000000002 */
[----:B--2---:R-:W-:Y:S01]  /*e940*/  IMAD R21, R75, 0x2e, RZ ;  /* 0x0000002e4b157824 */ /* 0x004fe200078e02ff */
[-C--:B------:R-:W-:Y:S01]  /*e950*/  IADD3 R12, P6, R107, R72.reuse, RZ ;  /* 0x000000486b0c7210 */ /* 0x080fe20007fde0ff */
[----:B------:R1:W-:Y:S01]  /*e960*/  STG.E.U16 desc[UR6][R14.64], R11 ;  /* 0x0000000b0e007986 */ /* 0x0003e2000c101506 */
[----:B------:R-:W-:-:S02]  /*e970*/  IADD3 R16, P4, R109, R72, RZ ;  /* 0x000000486d107210 */ /* 0x000fc40007f9e0ff */
[-C--:B------:R-:W-:Y:S01]  /*e980*/  LEA.HI.X.SX32 R13, R81, R73.reuse, 0x1, P6 ;  /* 0x00000049510d7211 */ /* 0x080fe200030f0eff */
[----:B------:R2:W-:Y:S01]  /*e990*/  STG.E.U16 desc[UR6][R18.64], R22 ;  /* 0x0000001612007986 */ /* 0x0005e2000c101506 */
[----:B------:R-:W3:Y:S01]  /*e9a0*/  LDC R81, c[0x0][0x278] ;  /* 0x00009e00ff517b82 */ /* 0x000ee20000000800 */
[-C--:B------:R-:W-:Y:S01]  /*e9b0*/  LEA.HI.X.SX32 R17, R85, R73.reuse, 0x1, P4 ;  /* 0x0000004955117211 */ /* 0x080fe200020f0eff */
[----:B------:R-:W-:Y:S01]  /*e9c0*/  IMAD R85, R75, 0x5e, RZ ;  /* 0x0000005e4b557824 */ /* 0x000fe200078e02ff */
[-C--:B-1----:R-:W-:Y:S01]  /*e9d0*/  LEA.HI.X.SX32 R11, R9, R73.reuse, 0x1, P5 ;  /* 0x00000049090b7211 */ /* 0x082fe200028f0eff */
[----:B------:R-:W-:Y:S01]  /*e9e0*/  IMAD R9, R75, 0x17, RZ ;  /* 0x000000174b097824 */ /* 0x000fe200078e02ff */
[-C--:B------:R-:W-:Y:S02]  /*e9f0*/  IADD3 R14, P5, R21, R72.reuse, RZ ;  /* 0x00000048150e7210 */ /* 0x080fe40007fbe0ff */
[----:B--2---:R-:W-:Y:S01]  /*ea00*/  IADD3 R18, P6, R113, R72, RZ ;  /* 0x0000004871127210 */ /* 0x004fe20007fde0ff */
[----:B------:R1:W-:Y:S01]  /*ea10*/  STG.E.U16 desc[UR6][R10.64], R2 ;  /* 0x000000020a007986 */ /* 0x0003e2000c101506 */
[-C--:B------:R-:W-:Y:S01]  /*ea20*/  LEA.HI.X.SX32 R15, R9, R73.reuse, 0x1, P5 ;  /* 0x00000049090f7211 */ /* 0x080fe200028f0eff */
[----:B------:R-:W-:Y:S01]  /*ea30*/  IMAD R9, R75, 0x19, RZ ;  /* 0x000000194b097824 */ /* 0x000fe200078e02ff */
[----:B------:R-:W-:Y:S01]  /*ea40*/  LEA.HI.X.SX32 R19, R89, R73, 0x1, P6 ;  /* 0x0000004959137211 */ /* 0x000fe200030f0eff */
[----:B------:R2:W-:Y:S01]  /*ea50*/  STG.E.U16 desc[UR6][R12.64], R23 ;  /* 0x000000170c007986 */ /* 0x0005e2000c101506 */
[----:B------:R-:W-:Y:S01]  /*ea60*/  IMAD R89, R75, 0x54, RZ ;  /* 0x000000544b597824 */ /* 0x000fe200078e02ff */
[----:B0-----:R-:W-:-:S02]  /*ea70*/  PRMT R22, R49, 0x7632, R22 ;  /* 0x0000763231167816 */ /* 0x001fc40000000016 */
[----:B------:R0:W-:Y:S01]  /*ea80*/  STG.E.U16 desc[UR6][R14.64], R4 ;  /* 0x000000040e007986 */ /* 0x0001e2000c101506 */
[----:B-1----:R-:W-:-:S03]  /*ea90*/  IADD3 R10, P5, R111, R72, RZ ;  /* 0x000000486f0a7210 */ /* 0x002fc60007fbe0ff */
[----:B------:R1:W-:Y:S01]  /*eaa0*/  STG.E.U16 desc[UR6][R16.64], R24 ;  /* 0x0000001810007986 */ /* 0x0003e2000c101506 */
[----:B------:R-:W-:Y:S01]  /*eab0*/  PRMT R2, R24, 0x7632, R2 ;  /* 0x0000763218027816 */ /* 0x000fe20000000002 */
[----:B--2---:R-:W-:Y:S01]  /*eac0*/  IMAD R23, R75, 0x36, RZ ;  /* 0x000000364b177824 */ /* 0x004fe200078e02ff */
[-C--:B------:R-:W-:Y:S01]  /*ead0*/  LEA.HI.X.SX32 R11, R9, R73.reuse, 0x1, P5 ;  /* 0x00000049090b7211 */ /* 0x080fe200028f0eff */
[----:B------:R-:W-:Y:S01]  /*eae0*/  IMAD R9, R75, 0x1b, RZ ;  /* 0x0000001b4b097824 */ /* 0x000fe200078e02ff */
[-C--:B0-----:R-:W-:Y:S02]  /*eaf0*/  IADD3 R14, P4, R115, R72.reuse, RZ ;  /* 0x00000048730e7210 */ /* 0x081fe40007f9e0ff */
[-C--:B------:R-:W-:Y:S01]  /*eb00*/  IADD3 R12, P5, R23, R72.reuse, RZ ;  /* 0x00000048170c7210 */ /* 0x080fe20007fbe0ff */
[----:B------:R0:W-:Y:S01]  /*eb10*/  STG.E.U16 desc[UR6][R10.64], R2 ;  /* 0x000000020a007986 */ /* 0x0001e2000c101506 */
[-C--:B------:R-:W-:Y:S01]  /*eb20*/  LEA.HI.X.SX32 R15, R99, R73.reuse, 0x1, P4 ;  /* 0x00000049630f7211 */ /* 0x080fe200020f0eff */
[----:B------:R-:W-:Y:S01]  /*eb30*/  IMAD R99, R75, 0x52, RZ ;  /* 0x000000524b637824 */ /* 0x000fe200078e02ff */
[----:B------:R-:W-:Y:S01]  /*eb40*/  LEA.HI.X.SX32 R13, R9, R73, 0x1, P5 ;  /* 0x00000049090d7211 */ /* 0x000fe200028f0eff */
[----:B------:R-:W-:Y:S01]  /*eb50*/  IMAD R9, R75, 0x1d, RZ ;  /* 0x0000001d4b097824 */ /* 0x000fe200078e02ff */
[----:B------:R2:W-:Y:S01]  /*eb60*/  STG.E.U16 desc[UR6][R18.64], R25 ;  /* 0x0000001912007986 */ /* 0x0005e2000c101506 */
[----:B-1----:R-:W-:-:S02]  /*eb70*/  IADD3 R16, P6, R119, R72, RZ ;  /* 0x0000004877107210 */ /* 0x002fc40007fde0ff */
[----:B------:R-:W-:Y:S02]  /*eb80*/  PRMT R4, R27, 0x7632, R4 ;  /* 0x000076321b047816 */ /* 0x000fe40000000004 */
[-C--:B------:R-:W-:Y:S01]  /*eb90*/  LEA.HI.X.SX32 R17, R79, R73.reuse, 0x1, P6 ;  /* 0x000000494f117211 */ /* 0x080fe200030f0eff */
[----:B------:R-:W-:Y:S01]  /*eba0*/  IMAD R79, R75, 0x60, RZ ;  /* 0x000000604b4f7824 */ /* 0x000fe200078e02ff */
[----:B0-----:R-:W-:Y:S02]  /*ebb0*/  PRMT R11, R25, 0x7632, R11 ;  /* 0x00007632190b7816 */ /* 0x001fe4000000000b */
[-C--:B------:R-:W-:Y:S02]  /*ebc0*/  IADD3 R10, P5, R117, R72.reuse, RZ ;  /* 0x00000048750a7210 */ /* 0x080fe40007fbe0ff */
[----:B------:R-:W-:Y:S01]  /*ebd0*/  PRMT R2, R26, 0x7632, R2 ;  /* 0x000076321a027816 */ /* 0x000fe20000000002 */
[----:B------:R0:W-:Y:S01]  /*ebe0*/  STG.E.U16 desc[UR6][R12.64], R11 ;  /* 0x0000000b0c007986 */ /* 0x0001e2000c101506 */
[C---:B--2---:R-:W-:Y:S01]  /*ebf0*/  SHF.L.U32 R19, R75.reuse, 0x5, RZ ;  /* 0x000000054b137819 */ /* 0x044fe200000006ff */
[----:B------:R-:W-:Y:S01]  /*ec00*/  IMAD R25, R75, 0x72, RZ ;  /* 0x000000724b197824 */ /* 0x000fe200078e02ff */
[----:B------:R-:W-:Y:S01]  /*ec10*/  PRMT R24, R51, 0x7632, R24 ;  /* 0x0000763233187816 */ /* 0x000fe20000000018 */
[----:B------:R1:W-:Y:S01]  /*ec20*/  STG.E.U16 desc[UR6][R14.64], R26 ;  /* 0x0000001a0e007986 */ /* 0x0003e2000c101506 */
[----:B0-----:R-:W-:Y:S01]  /*ec30*/  LEA.HI.X.SX32 R11, R9, R73, 0x1, P5 ;  /* 0x00000049090b7211 */ /* 0x001fe200028f0eff */
[----:B------:R-:W-:Y:S01]  /*ec40*/  IMAD R9, R75, 0x1f, RZ ;  /* 0x0000001f4b097824 */ /* 0x000fe200078e02ff */
[----:B------:R-:W-:-:S02]  /*ec50*/  IADD3 R12, P4, R121, R72, RZ ;  /* 0x00000048790c7210 */ /* 0x000fc40007f9e0ff */
[-C--:B---3--:R-:W-:Y:S01]  /*ec60*/  LEA R18, P5, R81, R72.reuse, 0x6 ;  /* 0x0000004851127211 */ /* 0x088fe200078a30ff */
[----:B------:R0:W-:Y:S01]  /*ec70*/  STG.E.U16 desc[UR6][R10.64], R2 ;  /* 0x000000020a007986 */ /* 0x0001e2000c101506 */
[-C--:B------:R-:W-:Y:S01]  /*ec80*/  LEA.HI.X.SX32 R13, R9, R73.reuse, 0x1, P4 ;  /* 0x00000049090d7211 */ /* 0x080fe200020f0eff */
[----:B------:R-:W-:Y:S01]  /*ec90*/  IMAD R9, R75, 0x21, RZ ;  /* 0x000000214b097824 */ /* 0x000fe200078e02ff */
[-C--:B------:R-:W-:Y:S01]  /*eca0*/  LEA.HI.X.SX32 R19, R19, R73.reuse, 0x1, P5 ;  /* 0x0000004913137211 */ /* 0x080fe200028f0eff */
[----:B------:R2:W-:Y:S01]  /*ecb0*/  STG.E.U16 desc[UR6][R16.64], R27 ;  /* 0x0000001b10007986 */ /* 0x0005e2000c101506 */
[-C--:B-1----:R-:W-:Y:S01]  /*ecc0*/  IADD3 R14, P5, R125, R72.reuse, RZ ;  /* 0x000000487d0e7210 */ /* 0x082fe20007fbe0ff */
[----:B------:R-:W-:Y:S02]  /*ecd0*/  IMAD R81, R75, 0x62, RZ ;  /* 0x000000624b517824 */ /* 0x000fe400078e02ff */
[----:B------:R1:W-:Y:S01]  /*ece0*/  STG.E.U16 desc[UR6][R12.64], R4 ;  /* 0x000000040c007986 */ /* 0x0003e2000c101506 */
[----:B------:R-:W-:Y:S01]  /*ecf0*/  LEA.HI.X.SX32 R15, R91, R73, 0x1, P5 ;  /* 0x000000495b0f7211 */ /* 0x000fe200028f0eff */
[----:B------:R-:W-:Y:S01]  /*ed00*/  IMAD R91, R75, 0x58, RZ ;  /* 0x000000584b5b7824 */ /* 0x000fe200078e02ff */
[----:B0-----:R-:W-:Y:S01]  /*ed10*/  IADD3 R10, P4, R123, R72, RZ ;  /* 0x000000487b0a7210 */ /* 0x001fe20007f9e0ff */
[----:B------:R0:W-:Y:S01]  /*ed20*/  STG.E.U16 desc[UR6][R18.64], R28 ;  /* 0x0000001c12007986 */ /* 0x0001e2000c101506 */
[----:B------:R-:W-:-:S02]  /*ed30*/  PRMT R2, R28, 0x7632, R2 ;  /* 0x000076321c027816 */ /* 0x000fc40000000002 */
[-C--:B------:R-:W-:Y:S01]  /*ed40*/  LEA.HI.X.SX32 R11, R9, R73.reuse, 0x1, P4 ;  /* 0x00000049090b7211 */ /* 0x080fe200020f0eff */
[----:B------:R-:W-:Y:S01]  /*ed50*/  IMAD R9, R75, 0x23, RZ ;  /* 0x000000234b097824 */ /* 0x000fe200078e02ff */
[-C--:B--2---:R-:W-:Y:S01]  /*ed60*/  IADD3 R16, P4, R129, R72.reuse, RZ ;  /* 0x0000004881107210 */ /* 0x084fe20007f9e0ff */
[----:B------:R-:W-:Y:S01]  /*ed70*/  IMAD R27, R75, 0x64, RZ ;  /* 0x000000644b1b7824 */ /* 0x000fe200078e02ff */
[-C--:B-1----:R-:W-:Y:S01]  /*ed80*/  IADD3 R12, P5, R127, R72.reuse, RZ ;  /* 0x000000487f0c7210 */ /* 0x082fe20007fbe0ff */
[----:B------:R1:W-:Y:S01]  /*ed90*/  STG.E.U16 desc[UR6][R10.64], R2 ;  /* 0x000000020a007986 */ /* 0x0003e2000c101506 */
[-C--:B------:R-:W-:Y:S01]  /*eda0*/  LEA.HI.X.SX32 R17, R93, R73.reuse, 0x1, P4 ;  /* 0x000000495d117211 */ /* 0x080fe200020f0eff */
[----:B------:R-:W-:Y:S01]  /*edb0*/  IMAD R93, R75, 0x5a, RZ ;  /* 0x0000005a4b5d7824 */ /* 0x000fe200078e02ff */
[----:B------:R-:W-:Y:S01]  /*edc0*/  LEA.HI.X.SX32 R13, R9, R73, 0x1, P5 ;  /* 0x00000049090d7211 */ /* 0x000fe200028f0eff */
[----:B------:R-:W-:Y:S01]  /*edd0*/  IMAD R9, R75, 0x25, RZ ;  /* 0x000000254b097824 */ /* 0x000fe200078e02ff */
[----:B------:R2:W-:Y:S01]  /*ede0*/  STG.E.U16 desc[UR6][R14.64], R29 ;  /* 0x0000001d0e007986 */ /* 0x0005e2000c101506 */
[----:B0-----:R-:W-:-:S02]  /*edf0*/  IADD3 R18, P4, R97, R72, RZ ;  /* 0x0000004861127210 */ /* 0x001fc40007f9e0ff */
[----:B------:R-:W-:Y:S02]  /*ee00*/  PRMT R4, R31, 0x7632, R4 ;  /* 0x000076321f047816 */ /* 0x000fe40000000004 */
[----:B------:R-:W-:Y:S01]  /*ee10*/  LEA.HI.X.SX32 R19, R95, R73, 0x1, P4 ;  /* 0x000000495f137211 */ /* 0x000fe200020f0eff */
[----:B------:R-:W-:Y:S01]  /*ee20*/  IMAD R95, R75, 0x56, RZ ;  /* 0x000000564b5f7824 */ /* 0x000fe200078e02ff */
[----:B-1----:R-:W-:Y:S02]  /*ee30*/  PRMT R11, R29, 0x7632, R11 ;  /* 0x000076321d0b7816 */ /* 0x002fe4000000000b */
[-C--:B------:R-:W-:Y:S02]  /*ee40*/  IADD3 R10, P5, R131, R72.reuse, RZ ;  /* 0x00000048830a7210 */ /* 0x080fe40007fbe0ff */
[----:B------:R-:W-:Y:S01]  /*ee50*/  PRMT R2, R30, 0x7632, R2 ;  /* 0x000076321e027816 */ /* 0x000fe20000000002 */
[----:B------:R0:W-:Y:S01]  /*ee60*/  STG.E.U16 desc[UR6][R12.64], R11 ;  /* 0x0000000b0c007986 */ /* 0x0001e2000c101506 */
[----:B--2---:R-:W-:Y:S01]  /*ee70*/  IADD3 R14, P6, R101, R72, RZ ;  /* 0x00000048650e7210 */ /* 0x004fe20007fde0ff */
[----:B------:R-:W-:-:S02]  /*ee80*/  IMAD R29, R75, 0x68, RZ ;  /* 0x000000684b1d7824 */ /* 0x000fc400078e02ff */
[----:B------:R1:W-:Y:S01]  /*ee90*/  STG.E.U16 desc[UR6][R16.64], R30 ;  /* 0x0000001e10007986 */ /* 0x0003e2000c101506 */
[-C--:B------:R-:W-:Y:S01]  /*eea0*/  LEA.HI.X.SX32 R15, R77, R73.reuse, 0x1, P6 ;  /* 0x000000494d0f7211 */ /* 0x080fe200030f0eff */
[----:B------:R-:W-:Y:S01]  /*eeb0*/  IMAD R77, R75, 0x5c, RZ ;  /* 0x0000005c4b4d7824 */ /* 0x000fe200078e02ff */
[-C--:B0-----:R-:W-:Y:S01]  /*eec0*/  LEA.HI.X.SX32 R11, R9, R73.reuse, 0x1, P5 ;  /* 0x00000049090b7211 */ /* 0x081fe200028f0eff */
[----:B------:R-:W-:Y:S01]  /*eed0*/  IMAD R9, R75, 0x27, RZ ;  /* 0x000000274b097824 */ /* 0x000fe200078e02ff */
[-C--:B------:R-:W-:Y:S02]  /*eee0*/  IADD3 R12, P5, R103, R72.reuse, RZ ;  /* 0x00000048670c7210 */ /* 0x080fe40007fbe0ff */
[-C--:B-1----:R-:W-:Y:S01]  /*eef0*/  IADD3 R16, P6, R89, R72.reuse, RZ ;  /* 0x0000004859107210 */ /* 0x082fe20007fde0ff */
[----:B------:R0:W-:Y:S01]  /*ef00*/  STG.E.U16 desc[UR6][R10.64], R2 ;  /* 0x000000020a007986 */ /* 0x0001e2000c101506 */
[-C--:B------:R-:W-:Y:S01]  /*ef10*/  LEA.HI.X.SX32 R13, R9, R73.reuse, 0x1, P5 ;  /* 0x00000049090d7211 */ /* 0x080fe200028f0eff */
[----:B------:R-:W-:Y:S01]  /*ef20*/  IMAD R9, R75, 0x29, RZ ;  /* 0x000000294b097824 */ /* 0x000fe200078e02ff */
[----:B------:R-:W-:Y:S01]  /*ef30*/  LEA.HI.X.SX32 R17, R105, R73, 0x1, P6 ;  /* 0x0000004969117211 */ /* 0x000fe200030f0eff */
[----:B------:R1:W-:Y:S04]  /*ef40*/  STG.E.U16 desc[UR6][R14.64], R31 ;  /* 0x0000001f0e007986 */ /* 0x0003e8000c101506 */
[----:B------:R2:W-:Y:S01]  /*ef50*/  STG.E.U16 desc[UR6][R12.64], R4 ;  /* 0x000000040c007986 */ /* 0x0005e2000c101506 */
[----:B0-----:R-:W-:-:S03]  /*ef60*/  IADD3 R10, P5, R99, R72, RZ ;  /* 0x00000048630a7210 */ /* 0x001fc60007fbe0ff */
[----:B------:R0:W-:Y:S01]  /*ef70*/  STG.E.U16 desc[UR6][R18.64], R32 ;  /* 0x0000002012007986 */ /* 0x0001e2000c101506 */
[----:B------:R-:W-:Y:S02]  /*ef80*/  PRMT R2, R32, 0x7632, R2 ;  /* 0x0000763220027816 */ /* 0x000fe40000000002 */
[-C--:B------:R-:W-:Y:S01]  /*ef90*/  LEA.HI.X.SX32 R11, R9, R73.reuse, 0x1, P5 ;  /* 0x00000049090b7211 */ /* 0x080fe200028f0eff */
[----:B------:R-:W-:Y:S01]  /*efa0*/  IMAD R9, R75, 0x2b, RZ ;  /* 0x0000002b4b097824 */ /* 0x000fe200078e02ff */
[-C--:B-1----:R-:W-:Y:S01]  /*efb0*/  IADD3 R14, P4, R91, R72.reuse, RZ ;  /* 0x000000485b0e7210 */ /* 0x082fe20007f9e0ff */
[----:B------:R-:W-:Y:S01]  /*efc0*/  IMAD R31, R75, 0x6a, RZ ;  /* 0x0000006a4b1f7824 */ /* 0x000fe200078e02ff */
[-C--:B--2---:R-:W-:Y:S01]  /*efd0*/  IADD3 R12, P5, R95, R72.reuse, RZ ;  /* 0x000000485f0c7210 */ /* 0x084fe20007fbe0ff */
[----:B------:R1:W-:Y:S01]  /*efe0*/  STG.E.U16 desc[UR6][R10.64], R2 ;  /* 0x000000020a007986 */ /* 0x0003e2000c101506 */
[-C--:B------:R-:W-:Y:S02]  /*eff0*/  LEA.HI.X.SX32 R15, R107, R73.reuse, 0x1, P4 ;  /* 0x000000496b0f7211 */ /* 0x080fe400020f0eff */
[----:B------:R-:W-:Y:S01]  /*f000*/  LEA.HI.X.SX32 R13, R9, R73, 0x1, P5 ;  /* 0x00000049090d7211 */ /* 0x000fe200028f0eff */
[----:B------:R-:W-:Y:S01]  /*f010*/  IMAD R9, R75, 0x2d, RZ ;  /* 0x0000002d4b097824 */ /* 0x000fe200078e02ff */
[----:B------:R2:W-:Y:S01]  /*f020*/  STG.E.U16 desc[UR6][R16.64], R33 ;  /* 0x0000002110007986 */ /* 0x0005e2000c101506 */
[----:B------:R-:W-:Y:S01]  /*f030*/  PRMT R4, R35, 0x7632, R4 ;  /* 0x0000763223047816 */ /* 0x000fe20000000004 */
[----:B0-----:R-:W-:Y:S01]  /*f040*/  IMAD R19, R75, 0x6c, RZ ;  /* 0x0000006c4b137824 */ /* 0x001fe200078e02ff */
[----:B------:R-:W-:-:S02]  /*f050*/  IADD3 R20, P4, R79, R72, RZ ;  /* 0x000000484f147210 */ /* 0x000fc40007f9e0ff */
[----:B------:R-:W-:Y:S02]  /*f060*/  SHF.L.U32 R107, R75, 0x6, RZ ;  /* 0x000000064b6b7819 */ /* 0x000fe400000006ff */
[----:B-1----:R-:W-:Y:S02]  /*f070*/  PRMT R11, R33, 0x7632, R11 ;  /* 0x00007632210b7816 */ /* 0x002fe4000000000b */
[-C--:B------:R-:W-:Y:S02]  /*f080*/  IADD3 R10, P5, R93, R72.reuse, RZ ;  /* 0x000000485d0a7210 */ /* 0x080fe40007fbe0ff */
[----:B------:R-:W-:Y:S01]  /*f090*/  PRMT R2, R34, 0x7632, R2 ;  /* 0x0000763222027816 */ /* 0x000fe20000000002 */
[----:B------:R0:W-:Y:S01]  /*f0a0*/  STG.E.U16 desc[UR6][R12.64], R11 ;  /* 0x0000000b0c007986 */ /* 0x0001e2000c101506 */
[----:B--2---:R-:W-:Y:S01]  /*f0b0*/  IADD3 R16, P6, R77, R72, RZ ;  /* 0x000000484d107210 */ /* 0x004fe20007fde0ff */
[----:B------:R-:W-:Y:S01]  /*f0c0*/  IMAD R33, R75, 0x6e, RZ ;  /* 0x0000006e4b217824 */ /* 0x000fe200078e02ff */
[----:B------:R-:W-:Y:S01]  /*f0d0*/  PRMT R18, R39, 0x7632, R18 ;  /* 0x0000763227127816 */ /* 0x000fe20000000012 */
[----:B------:R1:W-:Y:S01]  /*f0e0*/  STG.E.U16 desc[UR6][R14.64], R34 ;  /* 0x000000220e007986 */ /* 0x0003e2000c101506 */
[----:B------:R-:W-:-:S02]  /*f0f0*/  LEA.HI.X.SX32 R17, R21, R73, 0x1, P6 ;  /* 0x0000004915117211 */ /* 0x000fc400030f0eff */
[-C--:B------:R-:W-:Y:S02]  /*f100*/  LEA.HI.X.SX32 R21, R109, R73.reuse, 0x1, P4 ;  /* 0x000000496d157211 */ /* 0x080fe400020f0eff */
[----:B------:R-:W2:Y:S01]  /*f110*/  LDC R109, c[0x0][0x278] ;  /* 0x00009e00ff6d7b82 */ /* 0x000ea20000000800 */
[----:B----4-:R-:W-:Y:S02]  /*f120*/  PRMT R32, R67, 0x7632, R32 ;  /* 0x0000763243207816 */ /* 0x010fe40000000020 */
        /* <DEDUP_REMOVED lines=12> */
[----:B------:R-:W-:Y:S01]  /*f1f0*/  PRMT R2, R40, 0x7632, R2 ;  /* 0x0000763228027816 */ /* 0x000fe20000000002 */
[----:B-1----:R-:W-:Y:S01]  /*f200*/  IMAD R35, R75, 0x66, RZ ;  /* 0x000000664b237824 */ /* 0x002fe200078e02ff */
[-C--:B------:R-:W-:Y:S01]  /*f210*/  LEA.HI.X.SX32 R11, R9, R73.reuse, 0x1, P5 ;  /* 0x00000049090b7211 */ /* 0x080fe200028f0eff */
[----:B------:R-:W-:Y:S01]  /*f220*/  IMAD R9, R75, 0x33, RZ ;  /* 0x000000334b097824 */ /* 0x000fe200078e02ff */
[-C--:B------:R-:W-:Y:S02]  /*f230*/  IADD3 R16, P4, R29, R72.reuse, RZ ;  /* 0x000000481d107210 */ /* 0x080fe40007f9e0ff */
[-C--:B---3--:R-:W-:Y:S01]  /*f240*/  IADD3 R12, P5, R35, R72.reuse, RZ ;  /* 0x00000048230c7210 */ /* 0x088fe20007fbe0ff */
[----:B------:R1:W-:Y:S01]  /*f250*/  STG.E.U16 desc[UR6][R10.64], R2 ;  /* 0x000000020a007986 */ /* 0x0003e2000c101506 */
[-C--:B------:R-:W-:Y:S02]  /*f260*/  LEA.HI.X.SX32 R17, R113, R73.reuse, 0x1, P4 ;  /* 0x0000004971117211 */ /* 0x080fe400020f0eff */
[----:B------:R-:W-:Y:S01]  /*f270*/  LEA.HI.X.SX32 R13, R9, R73, 0x1, P5 ;  /* 0x00000049090d7211 */ /* 0x000fe200028f0eff */
[----:B------:R-:W-:Y:S01]  /*f280*/  IMAD R9, R75, 0x35, RZ ;  /* 0x000000354b097824 */ /* 0x000fe200078e02ff */
[----:B0-----:R-:W-:Y:S01]  /*f290*/  IADD3 R20, P5, R31, R72, RZ ;  /* 0x000000481f147210 */ /* 0x001fe20007fbe0ff */
[----:B------:R0:W-:Y:S01]  /*f2a0*/  STG.E.U16 desc[UR6][R14.64], R41 ;  /* 0x000000290e007986 */ /* 0x0001e2000c101506 */
[----:B------:R-:W-:-:S02]  /*f2b0*/  PRMT R4, R43, 0x7632, R4 ;  /* 0x000076322b047816 */ /* 0x000fc40000000004 */
[----:B------:R-:W-:Y:S01]  /*f2c0*/  LEA.HI.X.SX32 R21, R9, R73, 0x1, P5 ;  /* 0x0000004909157211 */ /* 0x000fe200028f0eff */
[----:B------:R-:W-:Y:S01]  /*f2d0*/  IMAD R9, R75, 0x37, RZ ;  /* 0x000000374b097824 */ /* 0x000fe200078e02ff */
[----:B-1----:R-:W-:Y:S01]  /*f2e0*/  PRMT R11, R41, 0x7632, R11 ;  /* 0x00007632290b7816 */ /* 0x002fe2000000000b */
[----:B------:R-:W1:Y:S01]  /*f2f0*/  LDC R2, c[0x0][0x278] ;  /* 0x00009e00ff027b82 */ /* 0x000e620000000800 */
[----:B------:R-:W-:-:S03]  /*f300*/  PRMT R10, R42, 0x7632, R10 ;  /* 0x000076322a0a7816 */ /* 0x000fc6000000000a */
[----:B------:R3:W-:Y:S01]  /*f310*/  STG.E.U16 desc[UR6][R12.64], R11 ;  /* 0x0000000b0c007986 */ /* 0x0007e2000c101506 */
[----:B0-----:R-:W-:-:S03]  /*f320*/  IADD3 R14, P6, R19, R72, RZ ;  /* 0x00000048130e7210 */ /* 0x001fc60007fde0ff */
[----:B------:R0:W-:Y:S01]  /*f330*/  STG.E.U16 desc[UR6][R16.64], R42 ;  /* 0x0000002a10007986 */ /* 0x0001e2000c101506 */
[-C--:B------:R-:W-:Y:S01]  /*f340*/  LEA.HI.X.SX32 R15, R23, R73.reuse, 0x1, P6 ;  /* 0x00000049170f7211 */ /* 0x080fe200030f0eff */
[----:B------:R-:W-:Y:S02]  /*f350*/  IMAD R23, R75, 0x70, RZ ;  /* 0x000000704b177824 */ /* 0x000fe400078e02ff */
[----:B------:R4:W-:Y:S03]  /*f360*/  STG.E.U16 desc[UR6][R20.64], R10 ;  /* 0x0000000a14007986 */ /* 0x0009e6000c101506 */
[-C--:B------:R-:W-:Y:S01]  /*f370*/  IADD3 R40, P4, R23, R72.reuse, RZ ;  /* 0x0000004817287210 */ /* 0x080fe20007f9e0ff */
[----:B------:R2:W-:Y:S01]  /*f380*/  STG.E.U16 desc[UR6][R14.64], R43 ;  /* 0x0000002b0e007986 */ /* 0x0005e2000c101506 */
[----:B---3--:R-:W-:Y:S01]  /*f390*/  IADD3 R12, P5, R33, R72, RZ ;  /* 0x00000048210c7210 */ /* 0x008fe20007fbe0ff */
[----:B------:R-:W-:Y:S01]  /*f3a0*/  IMAD R11, R75, 0x74, RZ ;  /* 0x000000744b0b7824 */ /* 0x000fe200078e02ff */
[----:B------:R-:W-:-:S02]  /*f3b0*/  LEA.HI.X.SX32 R41, R115, R73, 0x1, P4 ;  /* 0x0000004973297211 */ /* 0x000fc400020f0eff */
[-C--:B------:R-:W-:Y:S01]  /*f3c0*/  LEA.HI.X.SX32 R13, R9, R73.reuse, 0x1, P5 ;  /* 0x00000049090d7211 */ /* 0x080fe200028f0eff */
[----:B------:R-:W-:Y:S01]  /*f3d0*/  IMAD R9, R75, 0x39, RZ ;  /* 0x000000394b097824 */ /* 0x000fe200078e02ff */
[-C--:B0-----:R-:W-:Y:S01]  /*f3e0*/  IADD3 R16, P5, R25, R72.reuse, RZ ;  /* 0x0000004819107210 */ /* 0x081fe20007fbe0ff */
[----:B----4-:R-:W-:Y:S01]  /*f3f0*/  IMAD R21, R75, 0x76, RZ ;  /* 0x000000764b157824 */ /* 0x010fe200078e02ff */
[----:B------:R-:W0:Y:S01]  /*f400*/  LDC R10, c[0x0][0x278] ;  /* 0x00009e00ff0a7b82 */ /* 0x000e220000000800 */
[----:B------:R3:W-:Y:S01]  /*f410*/  STG.E.U16 desc[UR6][R12.64], R4 ;  /* 0x000000040c007986 */ /* 0x0007e2000c101506 */
[-C--:B------:R-:W-:Y:S01]  /*f420*/  LEA.HI.X.SX32 R17, R9, R73.reuse, 0x1, P5 ;  /* 0x0000004909117211 */ /* 0x080fe200028f0eff */
[----:B--2---:R-:W-:Y:S01]  /*f430*/  IMAD R43, R75, 0x3b, RZ ;  /* 0x0000003b4b2b7824 */ /* 0x004fe200078e02ff */
[-C--:B------:R-:W-:Y:S01]  /*f440*/  IADD3 R104, P6, R11, R72.reuse, RZ ;  /* 0x000000480b687210 */ /* 0x080fe20007fde0ff */
[----:B------:R-:W-:Y:S01]  /*f450*/  IMAD R15, R75, 0x78, RZ ;  /* 0x000000784b0f7824 */ /* 0x000fe200078e02ff */
[----:B------:R-:W-:Y:S01]  /*f460*/  PRMT R9, R36, 0x7632, R9 ;  /* 0x0000763224097816 */ /* 0x000fe20000000009 */
[----:B------:R2:W-:Y:S01]  /*f470*/  STG.E.U16 desc[UR6][R40.64], R36 ;  /* 0x0000002428007986 */ /* 0x0005e2000c101506 */
[----:B------:R-:W-:Y:S01]  /*f480*/  IADD3 R42, P5, R21, R72, RZ ;  /* 0x00000048152a7210 */ /* 0x000fe20007fbe0ff */
[----:B-1----:R-:W-:Y:S01]  /*f490*/  IMAD R111, R2, 0x82, RZ ;  /* 0x00000082026f7824 */ /* 0x002fe200078e02ff */
[-C--:B------:R-:W-:Y:S01]  /*f4a0*/  LEA.HI.X.SX32 R105, R117, R73.reuse, 0x1, P6 ;  /* 0x0000004975697211 */ /* 0x080fe200030f0eff */
[----:B------:R1:W-:Y:S01]  /*f4b0*/  STG.E.U16 desc[UR6][R16.64], R9 ;  /* 0x0000000910007986 */ /* 0x0003e2000c101506 */
[----:B------:R-:W-:Y:S01]  /*f4c0*/  PRMT R14, R37, 0x7632, R14 ;  /* 0x00007632250e7816 */ /* 0x000fe2000000000e */
[----:B---3--:R-:W3:Y:S01]  /*f4d0*/  LDC R4, c[0x0][0x278] ;  /* 0x00009e00ff047b82 */ /* 0x008ee20000000800 */
[----:B------:R-:W-:Y:S01]  /*f4e0*/  IMAD R13, R75, 0x7a, RZ ;  /* 0x0000007a4b0d7824 */ /* 0x000fe200078e02ff */
[----:B------:R-:W-:Y:S01]  /*f4f0*/  LEA.HI.X.SX32 R43, R43, R73, 0x1, P5 ;  /* 0x000000492b2b7211 */ /* 0x000fe200028f0eff */
[----:B------:R4:W-:Y:S01]  /*f500*/  STG.E.U16 desc[UR6][R104.64], R37 ;  /* 0x0000002568007986 */ /* 0x0009e2000c101506 */
[----:B------:R-:W-:-:S02]  /*f510*/  PRMT R20, R38, 0x7632, R20 ;  /* 0x0000763226147816 */ /* 0x000fc40000000014 */
[-C--:B--2---:R-:W-:Y:S01]  /*f520*/  IADD3 R36, P4, R15, R72.reuse, RZ ;  /* 0x000000480f247210 */ /* 0x084fe20007f9e0ff */
[----:B------:R2:W-:Y:S01]  /*f530*/  STG.E.U16 desc[UR6][R42.64], R14 ;  /* 0x0000000e2a007986 */ /* 0x0005e2000c101506 */
[----:B------:R-:W-:Y:S01]  /*f540*/  IADD3 R40, P5, R13, R72, RZ ;  /* 0x000000480d287210 */ /* 0x000fe20007fbe0ff */
[----:B------:R-:W0:Y:S01]  /*f550*/  LDC R12, c[0x0][0x278] ;  /* 0x00009e00ff0c7b82 */ /* 0x000e220000000800 */
[C---:B-1----:R-:W-:Y:S02]  /*f560*/  IMAD R17, R75.reuse, 0x3d, RZ ;  /* 0x0000003d4b117824 */ /* 0x042fe400078e02ff */
[----:B------:R-:W-:Y:S01]  /*f570*/  IMAD R9, R75, 0x7c, RZ ;  /* 0x0000007c4b097824 */ /* 0x000fe200078e02ff */
[----:B----4-:R-:W-:-:S04]  /*f580*/  LEA.HI.X.SX32 R37, R119, R73, 0x1, P4 ;  /* 0x0000004977257211 */ /* 0x010fc800020f0eff */
[----:B------:R-:W1:Y:S01]  /*f590*/  LDC R2, c[0x0][0x278] ;  /* 0x00009e00ff027b82 */ /* 0x000e620000000800 */
[-C--:B------:R-:W-:Y:S01]  /*f5a0*/  LEA.HI.X.SX32 R41, R17, R73.reuse, 0x1, P5 ;  /* 0x0000004911297211 */ /* 0x080fe200028f0eff */
[----:B------:R-:W-:Y:S01]  /*f5b0*/  IMAD R17, R75, 0x7e, RZ ;  /* 0x0000007e4b117824 */ /* 0x000fe200078e02ff */
[-C--:B------:R-:W-:Y:S01]  /*f5c0*/  IADD3 R104, P6, R9, R72.reuse, RZ ;  /* 0x0000004809687210 */ /* 0x080fe20007fde0ff */
[----:B------:R4:W-:Y:S01]  /*f5d0*/  STG.E.U16 desc[UR6][R36.64], R38 ;  /* 0x0000002624007986 */ /* 0x0009e2000c101506 */
[----:B--2---:R-:W-:Y:S02]  /*f5e0*/  IMAD R43, R75, 0x3f, RZ ;  /* 0x0000003f4b2b7824 */ /* 0x004fe400078e02ff */
[----:B------:R-:W-:Y:S01]  /*f5f0*/  LEA.HI.X.SX32 R105, R121, R73, 0x1, P6 ;  /* 0x0000004979697211 */ /* 0x000fe200030f0eff */
[----:B------:R-:W2:Y:S01]  /*f600*/  LDC R14, c[0x0][0x278] ;  /* 0x00009e00ff0e7b82 */ /* 0x000ea20000000800 */
[----:B---3--:R-:W-:Y:S01]  /*f610*/  IMAD R113, R4, 0x84, RZ ;  /* 0x0000008404717824 */ /* 0x008fe200078e02ff */
[----:B------:R3:W-:Y:S04]  /*f620*/  STG.E.U16 desc[UR6][R40.64], R20 ;  /* 0x0000001428007986 */ /* 0x0007e8000c101506 */
[----:B------:R0:W-:Y:S02]  /*f630*/  STG.E.U16 desc[UR6][R104.64], R39 ;  /* 0x0000002768007986 */ /* 0x0001e4000c101506 */
[----:B------:R-:W1:Y:S01]  /*f640*/  LDC R16, c[0x0][0x278] ;  /* 0x00009e00ff107b82 */ /* 0x000e620000000800 */
[----:B----4-:R-:W-:-:S02]  /*f650*/  IADD3 R36, P4, R17, R72, RZ ;  /* 0x0000004811247210 */ /* 0x010fc40007f9e0ff */
[-C--:B------:R-:W-:Y:S02]  /*f660*/  LEA R38, P5, R109, R72.reuse, 0x7 ;  /* 0x000000486d267211 */ /* 0x080fe400078a38ff */
[-C--:B------:R-:W-:Y:S01]  /*f670*/  LEA.HI.X.SX32 R37, R43, R73.reuse, 0x1, P4 ;  /* 0x000000492b257211 */ /* 0x080fe200020f0eff */
[----:B---3--:R-:W-:Y:S01]  /*f680*/  IMAD R41, R75, 0x41, RZ ;  /* 0x000000414b297824 */ /* 0x008fe200078e02ff */
[-C--:B------:R-:W-:Y:S01]  /*f690*/  IADD3 R40, P4, R111, R72.reuse, RZ ;  /* 0x000000486f287210 */ /* 0x080fe20007f9e0ff */
[----:B------:R-:W3:Y:S01]  /*f6a0*/  LDC R4, c[0x0][0x278] ;  /* 0x00009e00ff047b82 */ /* 0x000ee20000000800 */
[----:B------:R-:W-:Y:S01]  /*f6b0*/  PRMT R20, R48, 0x7632, R20 ;  /* 0x0000763230147816 */ /* 0x000fe20000000014 */
[----:B0-----:R-:W-:Y:S01]  /*f6c0*/  IMAD R105, R10, 0x86, RZ ;  /* 0x000000860a697824 */ /* 0x001fe200078e02ff */
[-C--:B------:R-:W-:Y:S01]  /*f6d0*/  LEA.HI.X.SX32 R39, R107, R73.reuse, 0x1, P5 ;  /* 0x000000496b277211 */ /* 0x080fe200028f0eff */
[----:B------:R0:W-:Y:S01]  /*f6e0*/  STG.E.U16 desc[UR6][R36.64], R18 ;  /* 0x0000001224007986 */ /* 0x0001e2000c101506 */
[-C--:B------:R-:W-:Y:S01]  /*f6f0*/  IADD3 R42, P5, R113, R72.reuse, RZ ;  /* 0x00000048712a7210 */ /* 0x080fe20007fbe0ff */
[----:B------:R-:W-:Y:S01]  /*f700*/  IMAD R107, R12, 0x88, RZ ;  /* 0x000000880c6b7824 */ /* 0x000fe200078e02ff */
[-C--:B------:R-:W-:Y:S01]  /*f710*/  LEA.HI.X.SX32 R41, R41, R73.reuse, 0x1, P4 ;  /* 0x0000004929297211 */ /* 0x080fe200020f0eff */
[----:B------:R-:W4:Y:S01]  /*f720*/  LDC R10, c[0x0][0x278] ;  /* 0x00009e00ff0a7b82 */ /* 0x000f220000000800 */
[----:B------:R-:W-:Y:S01]  /*f730*/  LEA.HI.X.SX32 R43, R123, R73, 0x1, P5 ;  /* 0x000000497b2b7211 */ /* 0x000fe200028f0eff */
[----:B------:R2:W-:Y:S04]  /*f740*/  STG.E.U16 desc[UR6][R38.64], R48 ;  /* 0x0000003026007986 */ /* 0x0005e8000c101506 */
[----:B------:R2:W-:Y:S02]  /*f750*/  STG.E.U16 desc[UR6][R40.64], R20 ;  /* 0x0000001428007986 */ /* 0x0005e4000c101506 */
[----:B0-----:R-:W0:Y:S01]  /*f760*/  LDC R18, c[0x0][0x278] ;  /* 0x00009e00ff127b82 */ /* 0x001e220000000800 */
[----:B------:R-:W-:Y:S01]  /*f770*/  IMAD R37, R75, 0x43, RZ ;  /* 0x000000434b257824 */ /* 0x000fe200078e02ff */
[----:B------:R1:W-:Y:S01]  /*f780*/  STG.E.U16 desc[UR6][R42.64], R49 ;  /* 0x000000312a007986 */ /* 0x0003e2000c101506 */
[-C--:B------:R-:W-:Y:S01]  /*f790*/  IADD3 R36, P5, R105, R72.reuse, RZ ;  /* 0x0000004869247210 */ /* 0x080fe20007fbe0ff */
[----:B--2---:R-:W-:Y:S01]  /*f7a0*/  IMAD R39, R14, 0x8a, RZ ;  /* 0x0000008a0e277824 */ /* 0x004fe200078e02ff */
[----:B------:R-:W-:-:S03]  /*f7b0*/  IADD3 R38, P4, R107, R72, RZ ;  /* 0x000000486b267210 */ /* 0x000fc60007f9e0ff */
[----:B------:R-:W2:Y:S01]  /*f7c0*/  LDC R12, c[0x0][0x278] ;  /* 0x00009e00ff0c7b82 */ /* 0x000ea20000000800 */
[-C--:B------:R-:W-:Y:S01]  /*f7d0*/  LEA.HI.X.SX32 R37, R37, R73.reuse, 0x1, P5 ;  /* 0x0000004925257211 */ /* 0x080fe200028f0eff */
[----:B------:R-:W-:Y:S01]  /*f7e0*/  IMAD R41, R75, 0x45, RZ ;  /* 0x000000454b297824 */ /* 0x000fe200078e02ff */
[----:B------:R-:W-:Y:S01]  /*f7f0*/  IADD3 R40, P5, R39, R72, RZ ;  /* 0x0000004827287210 */ /* 0x000fe20007fbe0ff */
[----:B---3--:R-:W-:Y:S01]  /*f800*/  IMAD R105, R4, 0x90, RZ ;  /* 0x0000009004697824 */ /* 0x008fe200078e02ff */
[-C--:B------:R-:W-:Y:S01]  /*f810*/  LEA.HI.X.SX32 R39, R125, R73.reuse, 0x1, P4 ;  /* 0x000000497d277211 */ /* 0x080fe200020f0eff */
[----:B-1----:R-:W-:Y:S01]  /*f820*/  IMAD R49, R2, 0x8e, RZ ;  /* 0x0000008e02317824 */ /* 0x002fe200078e02ff */
[----:B------:R1:W-:Y:S01]  /*f830*/  STG.E.U16 desc[UR6][R36.64], R22 ;  /* 0x0000001624007986 */ /* 0x0003e2000c101506 */
[----:B------:R-:W3:Y:S01]  /*f840*/  LDC R2, c[0x0][0x278] ;  /* 0x00009e00ff027b82 */ /* 0x000ee20000000800 */
[----:B------:R-:W-:Y:S01]  /*f850*/  IMAD R43, R16, 0x8c, RZ ;  /* 0x0000008c102b7824 */ /* 0x000fe200078e02ff */
[----:B------:R-:W-:Y:S01]  /*f860*/  LEA.HI.X.SX32 R41, R41, R73, 0x1, P5 ;  /* 0x0000004929297211 */ /* 0x000fe200028f0eff */
[----:B------:R4:W-:Y:S01]  /*f870*/  STG.E.U16 desc[UR6][R38.64], R50 ;  /* 0x0000003226007986 */ /* 0x0009e2000c101506 */
[----:B------:R-:W-:-:S02]  /*f880*/  PRMT R20, R50, 0x7632, R20 ;  /* 0x0000763232147816 */ /* 0x000fc40000000014 */
[-C--:B------:R-:W-:Y:S02]  /*f890*/  IADD3 R42, P6, R43, R72.reuse, RZ ;  /* 0x000000482b2a7210 */ /* 0x080fe40007fde0ff */
[----:B------:R-:W3:Y:S01]  /*f8a0*/  LDC R14, c[0x0][0x278] ;  /* 0x00009e00ff0e7b82 */ /* 0x000ee20000000800 */
[----:B------:R2:W-:Y:S01]  /*f8b0*/  STG.E.U16 desc[UR6][R40.64], R20 ;  /* 0x0000001428007986 */ /* 0x0005e2000c101506 */
[-C--:B------:R-:W-:Y:S01]  /*f8c0*/  LEA.HI.X.SX32 R43, R127, R73.reuse, 0x1, P6 ;  /* 0x000000497f2b7211 */ /* 0x080fe200030f0eff */
[----:B-1----:R-:W-:Y:S01]  /*f8d0*/  IMAD R37, R75, 0x47, RZ ;  /* 0x000000474b257824 */ /* 0x002fe200078e02ff */
[-C--:B------:R-:W-:Y:S01]  /*f8e0*/  IADD3 R36, P5, R49, R72.reuse, RZ ;  /* 0x0000004831247210 */ /* 0x080fe20007fbe0ff */
[----:B0-----:R-:W-:Y:S01]  /*f8f0*/  IMAD R49, R18, 0x94, RZ ;  /* 0x0000009412317824 */ /* 0x001fe200078e02ff */
[----:B------:R-:W-:Y:S01]  /*f900*/  PRMT R22, R45, 0x7632, R22 ;  /* 0x000076322d167816 */ /* 0x000fe20000000016 */
[----:B----4-:R-:W-:Y:S01]  /*f910*/  IMAD R39, R10, 0x92, RZ ;  /* 0x000000920a277824 */ /* 0x010fe200078e02ff */
[----:B------:R-:W0:Y:S01]  /*f920*/  LDC R16, c[0x0][0x278] ;  /* 0x00009e00ff107b82 */ /* 0x000e220000000800 */
[----:B------:R-:W-:Y:S01]  /*f930*/  IADD3 R38, P4, R105, R72, RZ ;  /* 0x0000004869267210 */ /* 0x000fe20007f9e0ff */
[----:B------:R1:W-:Y:S01]  /*f940*/  STG.E.U16 desc[UR6][R42.64], R51 ;  /* 0x000000332a007986 */ /* 0x0003e2000c101506 */
[----:B------:R-:W-:-:S02]  /*f950*/  LEA.HI.X.SX32 R37, R37, R73, 0x1, P5 ;  /* 0x0000004925257211 */ /* 0x000fc400028f0eff */
[-C--:B--2---:R-:W-:Y:S01]  /*f960*/  IADD3 R40, P5, R39, R72.reuse, RZ ;  /* 0x0000004827287210 */ /* 0x084fe20007fbe0ff */
[----:B------:R-:W-:Y:S01]  /*f970*/  IMAD R41, R75, 0x49, RZ ;  /* 0x000000494b297824 */ /* 0x000fe200078e02ff */
[-C--:B------:R-:W-:Y:S01]  /*f980*/  LEA.HI.X.SX32 R39, R129, R73.reuse, 0x1, P4 ;  /* 0x0000004981277211 */ /* 0x080fe200020f0eff */
[----:B------:R-:W2:Y:S01]  /*f990*/  LDC R4, c[0x0][0x278] ;  /* 0x00009e00ff047b82 */ /* 0x000ea20000000800 */
[----:B------:R4:W-:Y:S01]  /*f9a0*/  STG.E.U16 desc[UR6][R36.64], R24 ;  /* 0x0000001824007986 */ /* 0x0009e2000c101506 */
[----:B------:R-:W-:Y:S02]  /*f9b0*/  PRMT R20, R44, 0x7632, R20 ;  /* 0x000076322c147816 */ /* 0x000fe40000000014 */
[-C--:B------:R-:W-:Y:S01]  /*f9c0*/  LEA.HI.X.SX32 R41, R41, R73.reuse, 0x1, P5 ;  /* 0x0000004929297211 */ /* 0x080fe200028f0eff */
[----:B------:R4:W-:Y:S01]  /*f9d0*/  STG.E.U16 desc[UR6][R38.64], R44 ;  /* 0x0000002c26007986 */ /* 0x0009e2000c101506 */
[----:B-1----:R-:W-:Y:S01]  /*f9e0*/  IADD3 R42, P6, R49, R72, RZ ;  /* 0x00000048312a7210 */ /* 0x002fe20007fde0ff */
[----:B------:R-:W-:Y:S01]  /*f9f0*/  IMAD R49, R12, 0x96, RZ ;  /* 0x000000960c317824 */ /* 0x000fe200078e02ff */
[----:B------:R-:W1:Y:S01]  /*fa00*/  LDC R10, c[0x0][0x278] ;  /* 0x00009e00ff0a7b82 */ /* 0x000e620000000800 */
[----:B------:R4:W-:Y:S01]  /*fa10*/  STG.E.U16 desc[UR6][R40.64], R20 ;  /* 0x0000001428007986 */ /* 0x0009e2000c101506 */
[----:B------:R-:W-:Y:S01]  /*fa20*/  LEA.HI.X.SX32 R43, R131, R73, 0x1, P6 ;  /* 0x00000049832b7211 */ /* 0x000fe200030f0eff */
[----:B---3--:R-:W-:-:S02]  /*fa30*/  IMAD R51, R14, 0x98, RZ ;  /* 0x000000980e337824 */ /* 0x008fc400078e02ff */
[----:B----4-:R-:W-:Y:S01]  /*fa40*/  IMAD R37, R75, 0x4b, RZ ;  /* 0x0000004b4b257824 */ /* 0x010fe200078e02ff */
[-C--:B------:R-:W-:Y:S01]  /*fa50*/  IADD3 R36, P5, R49, R72.reuse, RZ ;  /* 0x0000004831247210 */ /* 0x080fe20007fbe0ff */
[----:B------:R0:W-:Y:S01]  /*fa60*/  STG.E.U16 desc[UR6][R42.64], R45 ;  /* 0x0000002d2a007986 */ /* 0x0001e2000c101506 */
[----:B------:R-:W3:Y:S01]  /*fa70*/  LDC R18, c[0x0][0x278] ;  /* 0x00009e00ff127b82 */ /* 0x000ee20000000800 */
[----:B------:R-:W-:Y:S01]  /*fa80*/  IMAD R39, R2, 0x9a, RZ ;  /* 0x0000009a02277824 */ /* 0x000fe200078e02ff */
[-C--:B------:R-:W-:Y:S02]  /*fa90*/  IADD3 R38, P4, R51, R72.reuse, RZ ;  /* 0x0000004833267210 */ /* 0x080fe40007f9e0ff */
[-C--:B------:R-:W-:Y:S01]  /*faa0*/  LEA.HI.X.SX32 R37, R37, R73.reuse, 0x1, P5 ;  /* 0x0000004925257211 */ /* 0x080fe200028f0eff */
[----:B------:R-:W-:Y:S01]  /*fab0*/  IMAD R41, R75, 0x4d, RZ ;  /* 0x0000004d4b297824 */ /* 0x000fe200078e02ff */
[-C--:B------:R-:W-:Y:S02]  /*fac0*/  IADD3 R40, P5, R39, R72.reuse, RZ ;  /* 0x0000004827287210 */ /* 0x080fe40007fbe0ff */
[----:B------:R-:W4:Y:S01]  /*fad0*/  LDC R12, c[0x0][0x278] ;  /* 0x00009e00ff0c7b82 */ /* 0x000f220000000800 */
[-C--:B------:R-:W-:Y:S01]  /*fae0*/  LEA.HI.X.SX32 R39, R101, R73.reuse, 0x1, P4 ;  /* 0x0000004965277211 */ /* 0x080fe200020f0eff */
[----:B------:R1:W-:Y:S01]  /*faf0*/  STG.E.U16 desc[UR6][R36.64], R22 ;  /* 0x0000001624007986 */ /* 0x0003e2000c101506 */
[----:B0-----:R-:W-:Y:S01]  /*fb00*/  IMAD R43, R16, 0x9c, RZ ;  /* 0x0000009c102b7824 */ /* 0x001fe200078e02ff */
[----:B------:R-:W-:Y:S01]  /*fb10*/  LEA.HI.X.SX32 R41, R41, R73, 0x1, P5 ;  /* 0x0000004929297211 */ /* 0x000fe200028f0eff */
[----:B--2---:R-:W-:Y:S01]  /*fb20*/  IMAD R45, R4, 0x9e, RZ ;  /* 0x0000009e042d7824 */ /* 0x004fe200078e02ff */
[----:B------:R-:W-:Y:S01]  /*fb30*/  PRMT R20, R46, 0x7632, R20 ;  /* 0x000076322e147816 */ /* 0x000fe20000000014 */
[----:B------:R0:W-:Y:S01]  /*fb40*/  STG.E.U16 desc[UR6][R38.64], R46 ;  /* 0x0000002e26007986 */ /* 0x0001e2000c101506 */
[----:B------:R-:W2:Y:S01]  /*fb50*/  LDC R2, c[0x0][0x278] ;  /* 0x00009e00ff027b82 */ /* 0x000ea20000000800 */
[----:B------:R-:W-:Y:S01]  /*fb60*/  IADD3 R42, P6, R43, R72, RZ ;  /* 0x000000482b2a7210 */ /* 0x000fe20007fde0ff */
[----:B-1----:R-:W-:Y:S01]  /*fb70*/  IMAD R49, R10, 0xa0, RZ ;  /* 0x000000a00a317824 */ /* 0x002fe200078e02ff */
[----:B------:R1:W-:Y:S01]  /*fb80*/  STG.E.U16 desc[UR6][R40.64], R20 ;  /* 0x0000001428007986 */ /* 0x0003e2000c101506 */
[----:B------:R-:W-:-:S02]  /*fb90*/  PRMT R24, R47, 0x7632, R24 ;  /* 0x000076322f187816 */ /* 0x000fc40000000018 */
[-C--:B------:R-:W-:Y:S01]  /*fba0*/  LEA.HI.X.SX32 R43, R103, R73.reuse, 0x1, P6 ;  /* 0x00000049672b7211 */ /* 0x080fe200030f0eff */
[----:B------:R-:W-:Y:S01]  /*fbb0*/  IMAD R37, R75, 0x4f, RZ ;  /* 0x0000004f4b257824 */ /* 0x000fe200078e02ff */
[----:B------:R-:W2:Y:S01]  /*fbc0*/  LDC R14, c[0x0][0x278] ;  /* 0x00009e00ff0e7b82 */ /* 0x000ea20000000800 */
[-C--:B------:R-:W-:Y:S01]  /*fbd0*/  IADD3 R36, P5, R45, R72.reuse, RZ ;  /* 0x000000482d247210 */ /* 0x080fe20007fbe0ff */
[----:B---3--:R-:W-:Y:S01]  /*fbe0*/  IMAD R45, R18, 0xa4, RZ ;  /* 0x000000a4122d7824 */ /* 0x008fe200078e02ff */
[----:B------:R3:W-:Y:S01]  /*fbf0*/  STG.E.U16 desc[UR6][R42.64], R47 ;  /* 0x0000002f2a007986 */ /* 0x0007e2000c101506 */
[----:B0-----:R-:W-:Y:S02]  /*fc00*/  IADD3 R38, P4, R49, R72, RZ ;  /* 0x0000004831267210 */ /* 0x001fe40007f9e0ff */
[----:B------:R-:W-:Y:S01]  /*fc10*/  LEA.HI.X.SX32 R37, R37, R73, 0x1, P5 ;  /* 0x0000004925257211 */ /* 0x000fe200028f0eff */
[----:B-1----:R-:W-:Y:S01]  /*fc20*/  IMAD R41, R75, 0x51, RZ ;  /* 0x000000514b297824 */ /* 0x002fe200078e02ff */
[----:B------:R-:W0:Y:S01]  /*fc30*/  LDC R4, c[0x0][0x278] ;  /* 0x00009e00ff047b82 */ /* 0x000e220000000800 */
[----:B----4-:R-:W-:Y:S01]  /*fc40*/  IMAD R39, R12, 0xa2, RZ ;  /* 0x000000a20c277824 */ /* 0x010fe200078e02ff */
[----:B------:R-:W-:Y:S01]  /*fc50*/  PRMT R20, R56, 0x7632, R20 ;  /* 0x0000763238147816 */ /* 0x000fe20000000014 */
[----:B------:R1:W-:Y:S01]  /*fc60*/  STG.E.U16 desc[UR6][R36.64], R24 ;  /* 0x0000001824007986 */ /* 0x0003e2000c101506 */
[----:B------:R-:W-:-:S02]  /*fc70*/  PRMT R22, R57, 0x7632, R22 ;  /* 0x0000763239167816 */ /* 0x000fc40000000016 */
[-C--:B------:R-:W-:Y:S02]  /*fc80*/  IADD3 R40, P5, R39, R72.reuse, RZ ;  /* 0x0000004827287210 */ /* 0x080fe40007fbe0ff */
[----:B------:R-:W4:Y:S01]  /*fc90*/  LDC R16, c[0x0][0x278] ;  /* 0x00009e00ff107b82 */ /* 0x000f220000000800 */
[----:B---3--:R-:W-:Y:S01]  /*fca0*/  IADD3 R42, P6, R45, R72, RZ ;  /* 0x000000482d2a7210 */ /* 0x008fe20007fde0ff */
[----:B--2---:R-:W-:Y:S01]  /*fcb0*/  IMAD R45, R2, 0xa6, RZ ;  /* 0x000000a6022d7824 */ /* 0x004fe200078e02ff */
[-C--:B------:R-:W-:Y:S02]  /*fcc0*/  LEA.HI.X.SX32 R39, R97, R73.reuse, 0x1, P4 ;  /* 0x0000004961277211 */ /* 0x080fe400020f0eff */
[-C--:B------:R-:W-:Y:S01]  /*fcd0*/  LEA.HI.X.SX32 R41, R41, R73.reuse, 0x1, P5 ;  /* 0x0000004929297211 */ /* 0x080fe200028f0eff */
[----:B-1----:R-:W-:Y:S02]  /*fce0*/  IMAD R37, R75, 0x53, RZ ;  /* 0x000000534b257824 */ /* 0x002fe400078e02ff */
[----:B------:R-:W1:Y:S01]  /*fcf0*/  LDC R10, c[0x0][0x278] ;  /* 0x00009e00ff0a7b82 */ /* 0x000e620000000800 */
[----:B------:R0:W-:Y:S01]  /*fd00*/  STG.E.U16 desc[UR6][R38.64], R56 ;  /* 0x0000003826007986 */ /* 0x0001e2000c101506 */
[----:B------:R-:W-:Y:S01]  /*fd10*/  IMAD R47, R14, 0xa8, RZ ;  /* 0x000000a80e2f7824 */ /* 0x000fe200078e02ff */
[----:B------:R-:W-:-:S02]  /*fd20*/  LEA.HI.X.SX32 R43, R99, R73, 0x1, P6 ;  /* 0x00000049632b7211 */ /* 0x000fc400030f0eff */
[-C--:B------:R-:W-:Y:S01]  /*fd30*/  IADD3 R36, P5, R45, R72.reuse, RZ ;  /* 0x000000482d247210 */ /* 0x080fe20007fbe0ff */
[----:B------:R2:W-:Y:S01]  /*fd40*/  STG.E.U16 desc[UR6][R40.64], R20 ;  /* 0x0000001428007986 */ /* 0x0005e2000c101506 */
[----:B------:R-:W-:Y:S01]  /*fd50*/  PRMT R24, R59, 0x7632, R24 ;  /* 0x000076323b187816 */ /* 0x000fe20000000018 */
[----:B------:R-:W3:Y:S01]  /*fd60*/  LDC R2, c[0x0][0x278] ;  /* 0x00009e00ff027b82 */ /* 0x000ee20000000800 */
[-C--:B------:R-:W-:Y:S01]  /*fd70*/  LEA.HI.X.SX32 R37, R37, R73.reuse, 0x1, P5 ;  /* 0x0000004925257211 */ /* 0x080fe200028f0eff */
[----:B------:R4:W-:Y:S01]  /*fd80*/  STG.E.U16 desc[UR6][R42.64], R57 ;  /* 0x000000392a007986 */ /* 0x0009e2000c101506 */
[----:B0-----:R-:W-:Y:S01]  /*fd90*/  IMAD R39, R4, 0xaa, RZ ;  /* 0x000000aa04277824 */ /* 0x001fe200078e02ff */
[-C--:B------:R-:W-:Y:S02]  /*fda0*/  IADD3 R38, P4, R47, R72.reuse, RZ ;  /* 0x000000482f267210 */ /* 0x080fe40007f9e0ff */
[----:B------:R0:W-:Y:S02]  /*fdb0*/  STG.E.U16 desc[UR6][R36.64], R22 ;  /* 0x0000001624007986 */ /* 0x0001e4000c101506 */
[----:B------:R-:W3:Y:S01]  /*fdc0*/  LDC R12, c[0x0][0x278] ;  /* 0x00009e00ff0c7b82 */ /* 0x000ee20000000800 */
[----:B--2---:R-:W-:Y:S01]  /*fdd0*/  IADD3 R40, P5, R39, R72, RZ ;  /* 0x0000004827287210 */ /* 0x004fe20007fbe0ff */
[----:B------:R-:W-:Y:S01]  /*fde0*/  IMAD R41, R75, 0x55, RZ ;  /* 0x000000554b297824 */ /* 0x000fe200078e02ff */
[----:B------:R-:W-:Y:S01]  /*fdf0*/  LEA.HI.X.SX32 R39, R89, R73, 0x1, P4 ;  /* 0x0000004959277211 */ /* 0x000fe200020f0eff */
[----:B----4-:R-:W-:Y:S01]  /*fe00*/  IMAD R43, R16, 0xac, RZ ;  /* 0x000000ac102b7824 */ /* 0x010fe200078e02ff */
[----:B------:R-:W-:-:S03]  /*fe10*/  PRMT R20, R58, 0x7632, R20 ;  /* 0x000076323a147816 */ /* 0x000fc60000000014 */
[----:B------:R-:W2:Y:S01]  /*fe20*/  LDC R18, c[0x0][0x278] ;  /* 0x00009e00ff127b82 */ /* 0x000ea20000000800 */
[----:B-1----:R-:W-:Y:S01]  /*fe30*/  IMAD R45, R10, 0xae, RZ ;  /* 0x000000ae0a2d7824 */ /* 0x002fe200078e02ff */
[----:B------:R3:W-:Y:S01]  /*fe40*/  STG.E.U16 desc[UR6][R38.64], R58 ;  /* 0x0000003a26007986 */ /* 0x0007e2000c101506 */
[-C--:B------:R-:W-:Y:S01]  /*fe50*/  IADD3 R42, P6, R43, R72.reuse, RZ ;  /* 0x000000482b2a7210 */ /* 0x080fe20007fde0ff */
[----:B0-----:R-:W-:Y:S01]  /*fe60*/  IMAD R37, R75, 0x57, RZ ;  /* 0x000000574b257824 */ /* 0x001fe200078e02ff */
[-C--:B------:R-:W-:Y:S02]  /*fe70*/  LEA.HI.X.SX32 R41, R41, R73.reuse, 0x1, P5 ;  /* 0x0000004929297211 */ /* 0x080fe400028f0eff */
[----:B------:R-:W-:Y:S01]  /*fe80*/  LEA.HI.X.SX32 R43, R95, R73, 0x1, P6 ;  /* 0x000000495f2b7211 */ /* 0x000fe200030f0eff */
[----:B------:R-:W0:Y:S01]  /*fe90*/  LDC R4, c[0x0][0x278] ;  /* 0x00009e00ff047b82 */ /* 0x000e220000000800 */
[----:B------:R-:W-:Y:S01]  /*fea0*/  IADD3 R36, P5, R45, R72, RZ ;  /* 0x000000482d247210 */ /* 0x000fe20007fbe0ff */
[----:B------:R1:W-:Y:S01]  /*feb0*/  STG.E.U16 desc[UR6][R40.64], R20 ;  /* 0x0000001428007986 */ /* 0x0003e2000c101506 */
[----:B------:R-:W-:-:S02]  /*fec0*/  PRMT R22, R53, 0x7632, R22 ;  /* 0x0000763235167816 */ /* 0x000fc40000000016 */
[----:B------:R-:W-:Y:S01]  /*fed0*/  LEA.HI.X.SX32 R37, R37, R73, 0x1, P5 ;  /* 0x0000004925257211 */ /* 0x000fe200028f0eff */
[----:B---3--:R-:W-:Y:S01]  /*fee0*/  IMAD R39, R2, 0xb2, RZ ;  /* 0x000000b202277824 */ /* 0x008fe200078e02ff */
[----:B------:R3:W-:Y:S01]  /*fef0*/  STG.E.U16 desc[UR6][R42.64], R59 ;  /* 0x0000003b2a007986 */ /* 0x0007e2000c101506 */
[----:B------:R-:W4:Y:S01]  /*ff00*/  LDC R10, c[0x0][0x278] ;  /* 0x00009e00ff0a7b82 */ /* 0x000f220000000800 */
[----:B------:R-:W-:Y:S02]  /*ff10*/  IMAD R47, R12, 0xb0, RZ ;  /* 0x000000b00c2f7824 */ /* 0x000fe400078e02ff */
[----:B------:R3:W-:Y:S03]  /*ff20*/  STG.E.U16 desc[UR6][R36.64], R24 ;  /* 0x0000001824007986 */ /* 0x0007e6000c101506 */
[-C--:B------:R-:W-:Y:S01]  /*ff30*/  IADD3 R38, P4, R47, R72.reuse, RZ ;  /* 0x000000482f267210 */ /* 0x080fe20007f9e0ff */
[----:B-1----:R-:W-:Y:S01]  /*ff40*/  IMAD R41, R75, 0x59, RZ ;  /* 0x000000594b297824 */ /* 0x002fe200078e02ff */
[----:B------:R-:W1:Y:S01]  /*ff50*/  LDC R14, c[0x0][0x278] ;  /* 0x00009e00ff0e7b82 */ /* 0x000e620000000800 */
[----:B--2---:R-:W-:Y:S01]  /*ff60*/  IMAD R45, R18, 0xb4, RZ ;  /* 0x000000b4122d7824 */ /* 0x004fe200078e02ff */
[----:B------:R-:W-:-:S02]  /*ff70*/  IADD3 R40, P5, R39, R72, RZ ;  /* 0x0000004827287210 */ /* 0x000fc40007fbe0ff */
[-C--:B------:R-:W-:Y:S02]  /*ff80*/  LEA.HI.X.SX32 R39, R91, R73.reuse, 0x1, P4 ;  /* 0x000000495b277211 */ /* 0x080fe400020f0eff */
[-C--:B---3--:R-:W-:Y:S01]  /*ff90*/  IADD3 R42, P6, R45, R72.reuse, RZ ;  /* 0x000000482d2a7210 */ /* 0x088fe20007fde0ff */
[----:B------:R-:W-:Y:S01]  /*ffa0*/  IMAD R37, R75, 0x5b, RZ ;  /* 0x0000005b4b257824 */ /* 0x000fe200078e02ff */
[----:B------:R-:W2:Y:S01]  /*ffb0*/  LDC R2, c[0x0][0x278] ;  /* 0x00009e00ff027b82 */ /* 0x000ea20000000800 */
[----:B0-----:R-:W-:Y:S01]  /*ffc0*/  IMAD R45, R4, 0xb6, RZ ;  /* 0x000000b6042d7824 */ /* 0x001fe200078e02ff */
[----:B------:R4:W-:Y:S01]  /*ffd0*/  STG.E.U16 desc[UR6][R38.64], R52 ;  /* 0x0000003426007986 */ /* 0x0009e2000c101506 */
[-C--:B------:R-:W-:Y:S02]  /*ffe0*/  LEA.HI.X.SX32 R41, R41, R73.reuse, 0x1, P5 ;  /* 0x0000004929297211 */ /* 0x080fe400028f0eff */
[----:B------:R-:W-:Y:S01]  /*fff0*/  PRMT R20, R52, 0x7632, R20 ;  /* 0x0000763234147816 */ /* 0x000fe20000000014 */
[----:B------:R-:W0:Y:S01]  /*10000*/  LDS.128 R88, [R88] ;  /* 0x0000000058587984 */ /* 0x000e220000000c00 */
[----:B------:R-:W-:Y:S01]  /*10010*/  LEA.HI.X.SX32 R43, R93, R73, 0x1, P6 ;  /* 0x000000495d2b7211 */ /* 0x000fe200030f0eff */
[----:B------:R-:W3:Y:S01]  /*10020*/  LDC R16, c[0x0][0x278] ;  /* 0x00009e00ff107b82 */ /* 0x000ee20000000800 */
[----:B------:R-:W-:Y:S01]  /*10030*/  IADD3 R36, P5, R45, R72, RZ ;  /* 0x000000482d247210 */ /* 0x000fe20007fbe0ff */
[----:B------:R1:W-:Y:S01]  /*10040*/  STG.E.U16 desc[UR6][R40.64], R20 ;  /* 0x0000001428007986 */ /* 0x0003e2000c101506 */
[----:B------:R-:W-:-:S02]  /*10050*/  PRMT R24, R55, 0x7632, R24 ;  /* 0x0000763237187816 */ /* 0x000fc40000000018 */
[----:B------:R-:W-:Y:S01]  /*10060*/  LEA.HI.X.SX32 R37, R37, R73, 0x1, P5 ;  /* 0x0000004925257211 */ /* 0x000fe200028f0eff */
[----:B----4-:R-:W-:Y:S01]  /*10070*/  IMAD R39, R10, 0xba, RZ ;  /* 0x000000ba0a277824 */ /* 0x010fe200078e02ff */
[----:B------:R-:W-:Y:S01]  /*10080*/  STG.E.U16 desc[UR6][R42.64], R53 ;  /* 0x000000352a007986 */ /* 0x000fe2000c101506 */
[----:B------:R-:W4:Y:S01]  /*10090*/  LDC R12, c[0x0][0x278] ;  /* 0x00009e00ff0c7b82 */ /* 0x000f220000000800 */
[----:B-1----:R-:W-:Y:S02]  /*100a0*/  IMAD R47, R14, 0xb8, RZ ;  /* 0x000000b80e2f7824 */ /* 0x002fe400078e02ff */
[----:B------:R1:W-:Y:S03]  /*100b0*/  STG.E.U16 desc[UR6][R36.64], R22 ;  /* 0x0000001624007986 */ /* 0x0003e6000c101506 */
[-C--:B------:R-:W-:Y:S01]  /*100c0*/  IADD3 R38, P4, R47, R72.reuse, RZ ;  /* 0x000000482f267210 */ /* 0x080fe20007f9e0ff */
[----:B------:R-:W-:Y:S01]  /*100d0*/  IMAD R41, R75, 0x5d, RZ ;  /* 0x0000005d4b297824 */ /* 0x000fe200078e02ff */
[----:B------:R-:W0:Y:S01]  /*100e0*/  LDC R4, c[0x0][0x278] ;  /* 0x00009e00ff047b82 */ /* 0x000e220000000800 */
[----:B--2---:R-:W-:Y:S01]  /*100f0*/  IMAD R45, R2, 0xbe, RZ ;  /* 0x000000be022d7824 */ /* 0x004fe200078e02ff */
[----:B------:R-:W-:-:S02]  /*10100*/  IADD3 R40, P5, R39, R72, RZ ;  /* 0x0000004827287210 */ /* 0x000fc40007fbe0ff */
[-C--:B------:R-:W-:Y:S02]  /*10110*/  LEA.HI.X.SX32 R39, R77, R73.reuse, 0x1, P4 ;  /* 0x000000494d277211 */ /* 0x080fe400020f0eff */
[-C--:B------:R-:W-:Y:S01]  /*10120*/  LEA.HI.X.SX32 R41, R41, R73.reuse, 0x1, P5 ;  /* 0x0000004929297211 */ /* 0x080fe200028f0eff */
[----:B-1----:R-:W-:Y:S01]  /*10130*/  IMAD R37, R75, 0x5f, RZ ;  /* 0x0000005f4b257824 */ /* 0x002fe200078e02ff */
[----:B------:R-:W1:Y:S01]  /*10140*/  LDC R18, c[0x0][0x278] ;  /* 0x00009e00ff127b82 */ /* 0x000e620000000800 */
[----:B---3--:R-:W-:Y:S01]  /*10150*/  IMAD R43, R16, 0xbc, RZ ;  /* 0x000000bc102b7824 */ /* 0x008fe200078e02ff */
[----:B------:R-:W-:Y:S01]  /*10160*/  PRMT R20, R54, 0x7632, R20 ;  /* 0x0000763236147816 */ /* 0x000fe20000000014 */
[----:B------:R0:W-:Y:S01]  /*10170*/  STG.E.U16 desc[UR6][R38.64], R54 ;  /* 0x0000003626007986 */ /* 0x0001e2000c101506 */
[-C--:B------:R-:W-:Y:S02]  /*10180*/  IADD3 R36, P5, R45, R72.reuse, RZ ;  /* 0x000000482d247210 */ /* 0x080fe40007fbe0ff */
[----:B------:R-:W-:Y:S01]  /*10190*/  IADD3 R42, P6, R43, R72, RZ ;  /* 0x000000482b2a7210 */ /* 0x000fe20007fde0ff */
[----:B------:R2:W-:Y:S01]  /*101a0*/  STG.E.U16 desc[UR6][R40.64], R20 ;  /* 0x0000001428007986 */ /* 0x0005e2000c101506 */
[----:B------:R-:W3:Y:S01]  /*101b0*/  LDC R10, c[0x0][0x278] ;  /* 0x00009e00ff0a7b82 */ /* 0x000ee20000000800 */
[----:B----4-:R-:W-:Y:S01]  /*101c0*/  IMAD R47, R12, 0xc0, RZ ;  /* 0x000000c00c2f7824 */ /* 0x010fe200078e02ff */
[----:B------:R-:W-:-:S02]  /*101d0*/  LEA.HI.X.SX32 R43, R85, R73, 0x1, P6 ;  /* 0x00000049552b7211 */ /* 0x000fc400030f0eff */
[----:B------:R-:W-:Y:S02]  /*101e0*/  LEA.HI.X.SX32 R37, R37, R73, 0x1, P5 ;  /* 0x0000004925257211 */ /* 0x000fe400028f0eff */
[----:B------:R-:W-:Y:S01]  /*101f0*/  PRMT R22, R61, 0x7632, R22 ;  /* 0x000076323d167816 */ /* 0x000fe20000000016 */
[----:B------:R4:W-:Y:S01]  /*10200*/  STG.E.U16 desc[UR6][R42.64], R55 ;  /* 0x000000372a007986 */ /* 0x0009e2000c101506 */
[----:B------:R-:W3:Y:S01]  /*10210*/  LDC R2, c[0x0][0x278] ;  /* 0x00009e00ff027b82 */ /* 0x000ee20000000800 */
[----:B0-----:R-:W-:Y:S01]  /*10220*/  IMAD R39, R4, 0xc2, RZ ;  /* 0x000000c204277824 */ /* 0x001fe200078e02ff */
[-C--:B------:R-:W-:Y:S01]  /*10230*/  IADD3 R38, P4, R47, R72.reuse, RZ ;  /* 0x000000482f267210 */ /* 0x080fe20007f9e0ff */
[----:B--2---:R-:W-:Y:S01]  /*10240*/  IMAD R41, R75, 0x61, RZ ;  /* 0x000000614b297824 */ /* 0x004fe200078e02ff */
[----:B------:R-:W-:Y:S01]  /*10250*/  PRMT R20, R60, 0x7632, R20 ;  /* 0x000076323c147816 */ /* 0x000fe20000000014 */
[----:B------:R0:W-:Y:S01]  /*10260*/  STG.E.U16 desc[UR6][R36.64], R24 ;  /* 0x0000001824007986 */ /* 0x0001e2000c101506 */
[----:B------:R-:W-:-:S02]  /*10270*/  IADD3 R40, P5, R39, R72, RZ ;  /* 0x0000004827287210 */ /* 0x000fc40007fbe0ff */
[----:B------:R-:W2:Y:S01]  /*10280*/  LDC R14, c[0x0][0x278] ;  /* 0x00009e00ff0e7b82 */ /* 0x000ea20000000800 */
[----:B-1----:R-:W-:Y:S01]  /*10290*/  IMAD R45, R18, 0xc4, RZ ;  /* 0x000000c4122d7824 */ /* 0x002fe200078e02ff */
[-C--:B------:R-:W-:Y:S02]  /*102a0*/  LEA.HI.X.SX32 R39, R79, R73.reuse, 0x1, P4 ;  /* 0x000000494f277211 */ /* 0x080fe400020f0eff */
[-C--:B------:R-:W-:Y:S02]  /*102b0*/  LEA.HI.X.SX32 R41, R41, R73.reuse, 0x1, P5 ;  /* 0x0000004929297211 */ /* 0x080fe400028f0eff */
[----:B----4-:R-:W-:Y:S01]  /*102c0*/  IADD3 R42, P6, R45, R72, RZ ;  /* 0x000000482d2a7210 */ /* 0x010fe20007fde0ff */
[----:B------:R1:W-:Y:S01]  /*102d0*/  STG.E.U16 desc[UR6][R38.64], R60 ;  /* 0x0000003c26007986 */ /* 0x0003e2000c101506 */
[----:B------:R-:W4:Y:S01]  /*102e0*/  LDC R16, c[0x0][0x278] ;  /* 0x00009e00ff107b82 */ /* 0x000f220000000800 */
[----:B---3--:R-:W-:Y:S01]  /*102f0*/  IMAD R45, R10, 0xc6, RZ ;  /* 0x000000c60a2d7824 */ /* 0x008fe200078e02ff */
[----:B------:R-:W-:Y:S01]  /*10300*/  LEA.HI.X.SX32 R43, R81, R73, 0x1, P6 ;  /* 0x00000049512b7211 */ /* 0x000fe200030f0eff */
[----:B------:R3:W-:Y:S01]  /*10310*/  STG.E.U16 desc[UR6][R40.64], R20 ;  /* 0x0000001428007986 */ /* 0x0007e2000c101506 */
[----:B0-----:R-:W-:Y:S01]  /*10320*/  IMAD R37, R75, 0x63, RZ ;  /* 0x000000634b257824 */ /* 0x001fe200078e02ff */
[----:B------:R-:W-:-:S02]  /*10330*/  PRMT R24, R63, 0x7632, R24 ;  /* 0x000076323f187816 */ /* 0x000fc40000000018 */
[-C--:B------:R-:W-:Y:S01]  /*10340*/  IADD3 R36, P5, R45, R72.reuse, RZ ;  /* 0x000000482d247210 */ /* 0x080fe20007fbe0ff */
[----:B------:R-:W0:Y:S01]  /*10350*/  LDC R4, c[0x0][0x278] ;  /* 0x00009e00ff047b82 */ /* 0x000e220000000800 */
[----:B------:R4:W-:Y:S02]  /*10360*/  STG.E.U16 desc[UR6][R42.64], R61 ;  /* 0x0000003d2a007986 */ /* 0x0009e4000c101506 */
[----:B------:R-:W-:Y:S01]  /*10370*/  LEA.HI.X.SX32 R37, R37, R73, 0x1, P5 ;  /* 0x0000004925257211 */ /* 0x000fe200028f0eff */
[----:B-1----:R-:W-:Y:S02]  /*10380*/  IMAD R39, R75, 0x65, RZ ;  /* 0x000000654b277824 */ /* 0x002fe400078e02ff */
[----:B---3--:R-:W-:Y:S02]  /*10390*/  IMAD R41, R2, 0xca, RZ ;  /* 0x000000ca02297824 */ /* 0x008fe400078e02ff */
[----:B------:R-:W1:Y:S01]  /*103a0*/  LDC R12, c[0x0][0x278] ;  /* 0x00009e00ff0c7b82 */ /* 0x000e620000000800 */
[----:B--2---:R-:W-:Y:S01]  /*103b0*/  IMAD R47, R14, 0xc8, RZ ;  /* 0x000000c80e2f7824 */ /* 0x004fe200078e02ff */
[----:B------:R-:W-:Y:S01]  /*103c0*/  PRMT R20, R62, 0x7632, R20 ;  /* 0x000076323e147816 */ /* 0x000fe20000000014 */
[----:B------:R2:W-:Y:S01]  /*103d0*/  STG.E.U16 desc[UR6][R36.64], R22 ;  /* 0x0000001624007986 */ /* 0x0005e2000c101506 */
[----:B------:R-:W-:-:S02]  /*103e0*/  IADD3 R38, P5, R41, R72, RZ ;  /* 0x0000004829267210 */ /* 0x000fc40007fbe0ff */
[-C--:B------:R-:W-:Y:S02]  /*103f0*/  IADD3 R26, P4, R47, R72.reuse, RZ ;  /* 0x000000482f1a7210 */ /* 0x080fe40007f9e0ff */
[----:B------:R-:W3:Y:S01]  /*10400*/  LDC R10, c[0x0][0x278] ;  /* 0x00009e00ff0a7b82 */ /* 0x000ee20000000800 */
[----:B----4-:R-:W-:Y:S01]  /*10410*/  IMAD R43, R16, 0xcc, RZ ;  /* 0x000000cc102b7824 */ /* 0x010fe200078e02ff */
[-C--:B------:R-:W-:Y:S02]  /*10420*/  LEA.HI.X.SX32 R27, R27, R73.reuse, 0x1, P4 ;  /* 0x000000491b1b7211 */ /* 0x080fe400020f0eff */
[-C--:B------:R-:W-:Y:S02]  /*10430*/  LEA.HI.X.SX32 R39, R39, R73.reuse, 0x1, P5 ;  /* 0x0000004927277211 */ /* 0x080fe400028f0eff */
[----:B------:R-:W-:Y:S01]  /*10440*/  IADD3 R34, P6, R43, R72, RZ ;  /* 0x000000482b227210 */ /* 0x000fe20007fde0ff */
[----:B------:R4:W-:Y:S01]  /*10450*/  STG.E.U16 desc[UR6][R26.64], R62 ;  /* 0x0000003e1a007986 */ /* 0x0009e2000c101506 */
[----:B------:R-:W3:Y:S01]  /*10460*/  LDC R18, c[0x0][0x278] ;  /* 0x00009e00ff127b82 */ /* 0x000ee20000000800 */
[----:B0-----:R-:W-:Y:S01]  /*10470*/  IMAD R41, R4, 0xce, RZ ;  /* 0x000000ce04297824 */ /* 0x001fe200078e02ff */
[----:B------:R-:W-:Y:S01]  /*10480*/  LEA.HI.X.SX32 R35, R35, R73, 0x1, P6 ;  /* 0x0000004923237211 */ /* 0x000fe200030f0eff */
[----:B------:R3:W-:Y:S01]  /*10490*/  STG.E.U16 desc[UR6][R38.64], R20 ;  /* 0x0000001426007986 */ /* 0x0007e2000c101506 */
[----:B--2---:R-:W-:Y:S01]  /*104a0*/  IMAD R37, R75, 0x67, RZ ;  /* 0x000000674b257824 */ /* 0x004fe200078e02ff */
[----:B------:R-:W-:-:S02]  /*104b0*/  PRMT R22, R65, 0x7632, R22 ;  /* 0x0000763241167816 */ /* 0x000fc40000000016 */
[----:B------:R0:W-:Y:S01]  /*104c0*/  STG.E.U16 desc[UR6][R34.64], R63 ;  /* 0x0000003f22007986 */ /* 0x0001e2000c101506 */
[----:B------:R-:W2:Y:S01]  /*104d0*/  LDC R2, c[0x0][0x278] ;  /* 0x00009e00ff027b82 */ /* 0x000ea20000000800 */
[----:B-1----:R-:W-:Y:S01]  /*104e0*/  IMAD R43, R12, 0xd0, RZ ;  /* 0x000000d00c2b7824 */ /* 0x002fe200078e02ff */
[----:B----4-:R-:W-:-:S04]  /*104f0*/  IADD3 R26, P5, R41, R72, RZ ;  /* 0x00000048291a7210 */ /* 0x010fc80007fbe0ff */
[-C--:B------:R-:W-:Y:S02]  /*10500*/  IADD3 R28, P4, R43, R72.reuse, RZ ;  /* 0x000000482b1c7210 */ /* 0x080fe40007f9e0ff */
[----:B------:R-:W1:Y:S01]  /*10510*/  LDC R14, c[0x0][0x278] ;  /* 0x00009e00ff0e7b82 */ /* 0x000e620000000800 */
[----:B---3--:R-:W-:Y:S01]  /*10520*/  IMAD R39, R10, 0xd2, RZ ;  /* 0x000000d20a277824 */ /* 0x008fe200078e02ff */
[-C--:B------:R-:W-:Y:S01]  /*10530*/  LEA.HI.X.SX32 R27, R37, R73.reuse, 0x1, P5 ;  /* 0x00000049251b7211 */ /* 0x080fe200028f0eff */
[----:B0-----:R-:W-:Y:S01]  /*10540*/  IMAD R35, R75, 0x69, RZ ;  /* 0x000000694b237824 */ /* 0x001fe200078e02ff */
[-C--:B------:R-:W-:Y:S02]  /*10550*/  LEA.HI.X.SX32 R29, R29, R73.reuse, 0x1, P4 ;  /* 0x000000491d1d7211 */ /* 0x080fe400020f0eff */
[----:B------:R-:W-:Y:S01]  /*10560*/  IADD3 R34, P5, R39, R72, RZ ;  /* 0x0000004827227210 */ /* 0x000fe20007fbe0ff */
        /* <DEDUP_REMOVED lines=8> */
[----:B--2---:R-:W-:Y:S01]  /*105f0*/  IMAD R37, R2, 0xd6, RZ ;  /* 0x000000d602257824 */ /* 0x004fe200078e02ff */
[----:B------:R-:W-:Y:S01]  /*10600*/  LEA.HI.X.SX32 R31, R31, R73, 0x1, P6 ;  /* 0x000000491f1f7211 */ /* 0x000fe200030f0eff */
[----:B------:R3:W-:Y:S01]  /*10610*/  STG.E.U16 desc[UR6][R34.64], R18 ;  /* 0x0000001222007986 */ /* 0x0007e2000c101506 */
[----:B0-----:R-:W-:Y:S01]  /*10620*/  IMAD R27, R75, 0x6b, RZ ;  /* 0x0000006b4b1b7824 */ /* 0x001fe200078e02ff */
[----:B------:R-:W-:Y:S02]  /*10630*/  PRMT R24, R66, 0x7632, R24 ;  /* 0x0000763242187816 */ /* 0x000fe40000000018 */
[----:B------:R0:W-:Y:S01]  /*10640*/  STG.E.U16 desc[UR6][R30.64], R65 ;  /* 0x000000411e007986 */ /* 0x0001e2000c101506 */
[----:B------:R-:W2:Y:S01]  /*10650*/  LDC R10, c[0x0][0x278] ;  /* 0x00009e00ff0a7b82 */ /* 0x000ea20000000800 */
[----:B-1----:R-:W-:Y:S01]  /*10660*/  IMAD R39, R14, 0xd8, RZ ;  /* 0x000000d80e277824 */ /* 0x002fe200078e02ff */
[----:B------:R-:W-:Y:S01]  /*10670*/  IADD3 R26, P5, R37, R72, RZ ;  /* 0x00000048251a7210 */ /* 0x000fe20007fbe0ff */
[----:B----4-:R-:W-:-:S03]  /*10680*/  IMAD R29, R75, 0x6d, RZ ;  /* 0x0000006d4b1d7824 */ /* 0x010fc600078e02ff */
[-C--:B------:R-:W-:Y:S02]  /*10690*/  LEA.HI.X.SX32 R27, R27, R73.reuse, 0x1, P5 ;  /* 0x000000491b1b7211 */ /* 0x080fe400028f0eff */
[----:B------:R-:W1:Y:S01]  /*106a0*/  LDC R2, c[0x0][0x278] ;  /* 0x00009e00ff027b82 */ /* 0x000e620000000800 */
[----:B---3--:R-:W-:Y:S01]  /*106b0*/  IMAD R35, R4, 0xda, RZ ;  /* 0x000000da04237824 */ /* 0x008fe200078e02ff */
[-C--:B------:R-:W-:Y:S01]  /*106c0*/  IADD3 R18, P4, R39, R72.reuse, RZ ;  /* 0x0000004827127210 */ /* 0x080fe20007f9e0ff */
[----:B------:R3:W-:Y:S03]  /*106d0*/  STG.E.U16 desc[UR6][R26.64], R22 ;  /* 0x000000161a007986 */ /* 0x0007e6000c101506 */
[----:B------:R-:W-:Y:S02]  /*106e0*/  IADD3 R28, P5, R35, R72, RZ ;  /* 0x00000048231c7210 */ /* 0x000fe40007fbe0ff */
[----:B------:R-:W4:Y:S01]  /*106f0*/  LDC R12, c[0x0][0x278] ;  /* 0x00009e00ff0c7b82 */ /* 0x000f220000000800 */
[----:B0-----:R-:W-:Y:S01]  /*10700*/  IMAD R31, R16, 0xdc, RZ ;  /* 0x000000dc101f7824 */ /* 0x001fe200078e02ff */
[----:B------:R-:W-:-:S02]  /*10710*/  LEA.HI.X.SX32 R19, R19, R73, 0x1, P4 ;  /* 0x0000004913137211 */ /* 0x000fc400020f0eff */
[-C--:B------:R-:W-:Y:S02]  /*10720*/  LEA.HI.X.SX32 R29, R29, R73.reuse, 0x1, P5 ;  /* 0x000000491d1d7211 */ /* 0x080fe400028f0eff */
[-C--:B------:R-:W-:Y:S01]  /*10730*/  IADD3 R30, P6, R31, R72.reuse, RZ ;  /* 0x000000481f1e7210 */ /* 0x080fe20007fde0ff */
[----:B------:R0:W-:Y:S01]  /*10740*/  STG.E.U16 desc[UR6][R18.64], R66 ;  /* 0x0000004212007986 */ /* 0x0001e2000c101506 */
[----:B------:R-:W4:Y:S01]  /*10750*/  LDC R20, c[0x0][0x278] ;  /* 0x00009e00ff147b82 */ /* 0x000f220000000800 */
[----:B---3--:R-:W-:Y:S01]  /*10760*/  IMAD R27, R75, 0x6f, RZ ;  /* 0x0000006f4b1b7824 */ /* 0x008fe200078e02ff */
[----:B------:R-:W-:Y:S01]  /*10770*/  LEA.HI.X.SX32 R31, R33, R73, 0x1, P6 ;  /* 0x00000049211f7211 */ /* 0x000fe200030f0eff */
[----:B--2---:R-:W-:Y:S01]  /*10780*/  IMAD R33, R10, 0xde, RZ ;  /* 0x000000de0a217824 */ /* 0x004fe200078e02ff */
[----:B------:R1:W-:Y:S04]  /*10790*/  STG.E.U16 desc[UR6][R28.64], R24 ;  /* 0x000000181c007986 */ /* 0x0003e8000c101506 */
[----:B------:R-:W2:Y:S01]  /*107a0*/  LDC R4, c[0x0][0x278] ;  /* 0x00009e00ff047b82 */ /* 0x000ea20000000800 */
[----:B------:R-:W-:Y:S01]  /*107b0*/  STG.E.U16 desc[UR6][R30.64], R67 ;  /* 0x000000431e007986 */ /* 0x000fe2000c101506 */
[----:B0-----:R-:W-:-:S04]  /*107c0*/  IADD3 R18, P5, R33, R72, RZ ;  /* 0x0000004821127210 */ /* 0x001fc80007fbe0ff */
[----:B------:R-:W-:Y:S02]  /*107d0*/  LEA.HI.X.SX32 R19, R27, R73, 0x1, P5 ;  /* 0x000000491b137211 */ /* 0x000fe400028f0eff */
[----:B------:R-:W0:Y:S01]  /*107e0*/  LDC R14, c[0x0][0x278] ;  /* 0x00009e00ff0e7b82 */ /* 0x000e220000000800 */
[----:B-1----:R-:W-:Y:S02]  /*107f0*/  IMAD R29, R2, 0xe2, RZ ;  /* 0x000000e2021d7824 */ /* 0x002fe400078e02ff */
[----:B----4-:R-:W-:Y:S01]  /*10800*/  IMAD R35, R12, 0xe0, RZ ;  /* 0x000000e00c237824 */ /* 0x010fe200078e02ff */
[----:B------:R1:W-:Y:S01]  /*10810*/  STG.E.U16 desc[UR6][R18.64], R32 ;  /* 0x0000002012007986 */ /* 0x0003e2000c101506 */
[----:B------:R-:W-:Y:S01]  /*10820*/  IMAD R27, R75, 0x71, RZ ;  /* 0x000000714b1b7824 */ /* 0x000fe200078e02ff */
[-C--:B------:R-:W-:Y:S02]  /*10830*/  IADD3 R26, P5, R29, R72.reuse, RZ ;  /* 0x000000481d1a7210 */ /* 0x080fe40007fbe0ff */
[----:B------:R-:W3:Y:S01]  /*10840*/  LDC R16, c[0x0][0x278] ;  /* 0x00009e00ff107b82 */ /* 0x000ee20000000800 */
[----:B------:R-:W-:Y:S01]  /*10850*/  IMAD R33, R20, 0xe4, RZ ;  /* 0x000000e414217824 */ /* 0x000fe200078e02ff */
[----:B------:R-:W-:-:S02]  /*10860*/  IADD3 R22, P4, R35, R72, RZ ;  /* 0x0000004823167210 */ /* 0x000fc40007f9e0ff */
[-C--:B------:R-:W-:Y:S02]  /*10870*/  LEA.HI.X.SX32 R27, R27, R73.reuse, 0x1, P5 ;  /* 0x000000491b1b7211 */ /* 0x080fe400028f0eff */
[-C--:B------:R-:W-:Y:S02]  /*10880*/  IADD3 R24, P6, R33, R72.reuse, RZ ;  /* 0x0000004821187210 */ /* 0x080fe40007fde0ff */
[----:B------:R-:W4:Y:S01]  /*10890*/  LDC R10, c[0x0][0x278] ;  /* 0x00009e00ff0a7b82 */ /* 0x000f220000000800 */
[----:B--2---:R-:W-:Y:S01]  /*108a0*/  IMAD R29, R4, 0xe6, RZ ;  /* 0x000000e6041d7824 */ /* 0x004fe200078e02ff */
[-C--:B------:R-:W-:Y:S01]  /*108b0*/  LEA.HI.X.SX32 R23, R23, R73.reuse, 0x1, P4 ;  /* 0x0000004917177211 */ /* 0x080fe200020f0eff */
[----:B-1----:R-:W-:Y:S01]  /*108c0*/  IMAD R19, R75, 0x73, RZ ;  /* 0x000000734b137824 */ /* 0x002fe200078e02ff */
[----:B------:R-:W-:Y:S02]  /*108d0*/  PRMT R20, R68, 0x7632, R20 ;  /* 0x0000763244147816 */ /* 0x000fe40000000014 */
[----:B------:R-:W-:Y:S01]  /*108e0*/  LEA.HI.X.SX32 R25, R25, R73, 0x1, P6 ;  /* 0x0000004919197211 */ /* 0x000fe200030f0eff */
[----:B------:R1:W-:Y:S01]  /*108f0*/  STG.E.U16 desc[UR6][R22.64], R68 ;  /* 0x0000004416007986 */ /* 0x0003e2000c101506 */
[----:B------:R-:W2:Y:S01]  /*10900*/  LDC R2, c[0x0][0x278] ;  /* 0x00009e00ff027b82 */ /* 0x000ea20000000800 */
[----:B0-----:R-:W-:Y:S01]  /*10910*/  IMAD R31, R14, 0xe8, RZ ;  /* 0x000000e80e1f7824 */ /* 0x001fe200078e02ff */
[----:B------:R-:W-:Y:S01]  /*10920*/  IADD3 R18, P5, R29, R72, RZ ;  /* 0x000000481d127210 */ /* 0x000fe20007fbe0ff */
[----:B------:R0:W-:Y:S01]  /*10930*/  STG.E.U16 desc[UR6][R26.64], R20 ;  /* 0x000000141a007986 */ /* 0x0001e2000c101506 */
[----:B------:R-:W-:-:S02]  /*10940*/  PRMT R14, R70, 0x7632, R14 ;  /* 0x00007632460e7816 */ /* 0x000fc4000000000e */
[----:B------:R-:W-:Y:S01]  /*10950*/  LEA.HI.X.SX32 R19, R19, R73, 0x1, P5 ;  /* 0x0000004913137211 */ /* 0x000fe200028f0eff */
[----:B------:R3:W-:Y:S01]  /*10960*/  STG.E.U16 desc[UR6][R24.64], R69 ;  /* 0x0000004518007986 */ /* 0x0007e2000c101506 */
[----:B------:R-:W2:Y:S01]  /*10970*/  LDC R4, c[0x0][0x278] ;  /* 0x00009e00ff047b82 */ /* 0x000ea20000000800 */
[----:B-1----:R-:W-:Y:S01]  /*10980*/  IMAD R23, R75, 0x75, RZ ;  /* 0x000000754b177824 */ /* 0x002fe200078e02ff */
[----:B0-----:R-:W-:-:S06]  /*10990*/  PRMT R27, R69, 0x7632, R27 ;  /* 0x00007632451b7816 */ /* 0x001fcc000000001b */
[----:B------:R-:W0:Y:S01]  /*109a0*/  LDC R12, c[0x0][0x278] ;  /* 0x00009e00ff0c7b82 */ /* 0x000e220000000800 */
[----:B----4-:R-:W-:Y:S01]  /*109b0*/  IMAD R33, R10, 0xea, RZ ;  /* 0x000000ea0a217824 */ /* 0x010fe200078e02ff */
[-C--:B------:R-:W-:Y:S01]  /*109c0*/  IADD3 R10, P4, R31, R72.reuse, RZ ;  /* 0x000000481f0a7210 */ /* 0x080fe20007f9e0ff */
[----:B---3--:R-:W-:Y:S01]  /*109d0*/  IMAD R25, R16, 0xec, RZ ;  /* 0x000000ec10197824 */ /* 0x008fe200078e02ff */
[----:B------:R1:W-:Y:S01]  /*109e0*/  STG.E.U16 desc[UR6][R18.64], R27 ;  /* 0x0000001b12007986 */ /* 0x0003e2000c101506 */
[----:B------:R-:W-:Y:S02]  /*109f0*/  PRMT R26, R71, 0x7632, R26 ;  /* 0x00007632471a7816 */ /* 0x000fe4000000001a */
[-C--:B------:R-:W-:Y:S01]  /*10a00*/  IADD3 R22, P5, R33, R72.reuse, RZ ;  /* 0x0000004821167210 */ /* 0x080fe20007fbe0ff */
[----:B------:R-:W3:Y:S01]  /*10a10*/  LDC R28, c[0x0][0x278] ;  /* 0x00009e00ff1c7b82 */ /* 0x000ee20000000800 */
[----:B------:R-:W-:Y:S01]  /*10a20*/  IADD3 R20, P6, R25, R72, RZ ;  /* 0x0000004819147210 */ /* 0x000fe20007fde0ff */
[----:B--2---:R-:W-:Y:S01]  /*10a30*/  IMAD R25, R2, 0xee, RZ ;  /* 0x000000ee02197824 */ /* 0x004fe200078e02ff */
[----:B------:R-:W-:-:S02]  /*10a40*/  LEA.HI.X.SX32 R11, R11, R73, 0x1, P4 ;  /* 0x000000490b0b7211 */ /* 0x000fc400020f0eff */
[-C--:B------:R-:W-:Y:S02]  /*10a50*/  LEA.HI.X.SX32 R23, R23, R73.reuse, 0x1, P5 ;  /* 0x0000004917177211 */ /* 0x080fe400028f0eff */
[-C--:B------:R-:W-:Y:S01]  /*10a60*/  LEA.HI.X.SX32 R21, R21, R73.reuse, 0x1, P6 ;  /* 0x0000004915157211 */ /* 0x080fe200030f0eff */
[----:B------:R-:W2:Y:S01]  /*10a70*/  LDC R16, c[0x0][0x278] ;  /* 0x00009e00ff107b82 */ /* 0x000ea20000000800 */
[----:B------:R4:W-:Y:S01]  /*10a80*/  STG.E.U16 desc[UR6][R10.64], R70 ;  /* 0x000000460a007986 */ /* 0x0009e2000c101506 */
[----:B-1----:R-:W-:Y:S01]  /*10a90*/  IADD3 R18, P4, R25, R72, RZ ;  /* 0x0000004819127210 */ /* 0x002fe20007f9e0ff */
[----:B------:R-:W-:Y:S02]  /*10aa0*/  IMAD R19, R75, 0x77, RZ ;  /* 0x000000774b137824 */ /* 0x000fe400078e02ff */
[----:B------:R1:W-:Y:S03]  /*10ab0*/  STG.E.U16 desc[UR6][R22.64], R14 ;  /* 0x0000000e16007986 */ /* 0x0003e6000c101506 */
[----:B------:R-:W2:Y:S01]  /*10ac0*/  LDC R2, c[0x0][0x278] ;  /* 0x00009e00ff027b82 */ /* 0x000ea20000000800 */
[----:B0-----:R-:W-:Y:S01]  /*10ad0*/  IMAD R27, R12, 0xf0, RZ ;  /* 0x000000f00c1b7824 */ /* 0x001fe200078e02ff */
[----:B------:R0:W-:Y:S01]  /*10ae0*/  STG.E.U16 desc[UR6][R20.64], R71 ;  /* 0x0000004714007986 */ /* 0x0001e2000c101506 */
[----:B------:R-:W-:-:S03]  /*10af0*/  LEA.HI.X.SX32 R19, R19, R73, 0x1, P4 ;  /* 0x0000004913137211 */ /* 0x000fc600020f0eff */
[-C--:B----4-:R-:W-:Y:S02]  /*10b00*/  IADD3 R10, P5, R27, R72.reuse, RZ ;  /* 0x000000481b0a7210 */ /* 0x090fe40007fbe0ff */
[----:B------:R-:W4:Y:S01]  /*10b10*/  LDC R24, c[0x0][0x278] ;  /* 0x00009e00ff187b82 */ /* 0x000f220000000800 */
[----:B-1----:R-:W-:Y:S01]  /*10b20*/  IMAD R23, R4, 0xf4, RZ ;  /* 0x000000f404177824 */ /* 0x002fe200078e02ff */
[----:B------:R1:W-:Y:S01]  /*10b30*/  STG.E.U16 desc[UR6][R18.64], R26 ;  /* 0x0000001a12007986 */ /* 0x0003e2000c101506 */
[----:B---3--:R-:W-:Y:S02]  /*10b40*/  IMAD R11, R28, 0xf2, RZ ;  /* 0x000000f21c0b7824 */ /* 0x008fe400078e02ff */
[----:B0-----:R-:W-:Y:S01]  /*10b50*/  IMAD R21, R75, 0x79, RZ ;  /* 0x000000794b157824 */ /* 0x001fe200078e02ff */
[----:B------:R-:W-:Y:S02]  /*10b60*/  PRMT R20, R88, 0x7632, R20 ;  /* 0x0000763258147816 */ /* 0x000fe40000000014 */
[----:B------:R-:W0:Y:S01]  /*10b70*/  LDC R25, c[0x0][0x278] ;  /* 0x00009e00ff197b82 */ /* 0x000e220000000800 */
[----:B------:R-:W-:-:S02]  /*10b80*/  IADD3 R14, P4, R11, R72, RZ ;  /* 0x000000480b0e7210 */ /* 0x000fc40007f9e0ff */
[-C--:B------:R-:W-:Y:S02]  /*10b90*/  LEA.HI.X.SX32 R11, R15, R73.reuse, 0x1, P5 ;  /* 0x000000490f0b7211 */ /* 0x080fe400028f0eff */
[-C--:B------:R-:W-:Y:S01]  /*10ba0*/  IADD3 R12, P5, R23, R72.reuse, RZ ;  /* 0x00000048170c7210 */ /* 0x080fe20007fbe0ff */
[----:B-1----:R-:W-:Y:S01]  /*10bb0*/  IMAD R19, R75, 0x7b, RZ ;  /* 0x0000007b4b137824 */ /* 0x002fe200078e02ff */
[-C--:B------:R-:W-:Y:S01]  /*10bc0*/  LEA.HI.X.SX32 R15, R21, R73.reuse, 0x1, P4 ;  /* 0x00000049150f7211 */ /* 0x080fe200020f0eff */
[----:B------:R-:W1:Y:S01]  /*10bd0*/  LDC R4, c[0x0][0x278] ;  /* 0x00009e00ff047b82 */ /* 0x000e620000000800 */
[----:B--2---:R-:W-:Y:S01]  /*10be0*/  IMAD R21, R16, 0xf6, RZ ;  /* 0x000000f610157824 */ /* 0x004fe200078e02ff */
[----:B------:R2:W-:Y:S01]  /*10bf0*/  STG.E.U16 desc[UR6][R10.64], R88 ;  /* 0x000000580a007986 */ /* 0x0005e2000c101506 */
[----:B------:R-:W-:Y:S01]  /*10c00*/  IMAD R23, R2, 0xf8, RZ ;  /* 0x000000f802177824 */ /* 0x000fe200078e02ff */
[-C--:B------:R-:W-:Y:S02]  /*10c10*/  LEA.HI.X.SX32 R13, R13, R73.reuse, 0x1, P5 ;  /* 0x000000490d0d7211 */ /* 0x080fe400028f0eff */
[-C--:B------:R-:W-:Y:S01]  /*10c20*/  IADD3 R18, P4, R21, R72.reuse, RZ ;  /* 0x0000004815127210 */ /* 0x080fe20007f9e0ff */
[----:B------:R3:W-:Y:S01]  /*10c30*/  STG.E.U16 desc[UR6][R14.64], R20 ;  /* 0x000000140e007986 */ /* 0x0007e2000c101506 */
[----:B----4-:R-:W-:Y:S01]  /*10c40*/  IMAD R27, R24, 0xfa, RZ ;  /* 0x000000fa181b7824 */ /* 0x010fe200078e02ff */
[----:B------:R-:W-:Y:S01]  /*10c50*/  PRMT R2, R89, 0x7632, R2 ;  /* 0x0000763259027816 */ /* 0x000fe20000000002 */
[----:B------:R-:W-:Y:S01]  /*10c60*/  IMAD R21, R75, 0x7d, RZ ;  /* 0x0000007d4b157824 */ /* 0x000fe200078e02ff */
[-C--:B------:R-:W-:Y:S01]  /*10c70*/  LEA.HI.X.SX32 R19, R19, R73.reuse, 0x1, P4 ;  /* 0x0000004913137211 */ /* 0x080fe200020f0eff */
[----:B------:R4:W-:Y:S01]  /*10c80*/  STG.E.U16 desc[UR6][R12.64], R89 ;  /* 0x000000590c007986 */ /* 0x0009e2000c101506 */
[----:B------:R-:W-:Y:S01]  /*10c90*/  IMAD R75, R75, 0x7f, RZ ;  /* 0x0000007f4b4b7824 */ /* 0x000fe200078e02ff */
[----:B--2---:R-:W-:Y:S01]  /*10ca0*/  IADD3 R10, P5, R23, R72, RZ ;  /* 0x00000048170a7210 */ /* 0x004fe20007fbe0ff */
[----:B0-----:R-:W-:Y:S01]  /*10cb0*/  IMAD R25, R25, 0xfc, RZ ;  /* 0x000000fc19197824 */ /* 0x001fe200078e02ff */
[----:B------:R0:W-:Y:S02]  /*10cc0*/  STG.E.U16 desc[UR6][R18.64], R2 ;  /* 0x0000000212007986 */ /* 0x0001e4000c101506 */
[----:B------:R-:W-:-:S02]  /*10cd0*/  LEA.HI.X.SX32 R11, R9, R73, 0x1, P5 ;  /* 0x00000049090b7211 */ /* 0x000fc400028f0eff */
[----:B---3--:R-:W-:-:S03]  /*10ce0*/  IADD3 R14, P4, R27, R72, RZ ;  /* 0x000000481b0e7210 */ /* 0x008fc60007f9e0ff */
[----:B------:R2:W-:Y:S01]  /*10cf0*/  STG.E.U16 desc[UR6][R10.64], R90 ;  /* 0x0000005a0a007986 */ /* 0x0005e2000c101506 */
[----:B-1----:R-:W-:Y:S01]  /*10d00*/  IMAD R9, R4, 0xfe, RZ ;  /* 0x000000fe04097824 */ /* 0x002fe200078e02ff */
[-C--:B----4-:R-:W-:Y:S01]  /*10d10*/  IADD3 R12, P5, R25, R72.reuse, RZ ;  /* 0x00000048190c7210 */ /* 0x090fe20007fbe0ff */
[----:B------:R-:W-:Y:S01]  /*10d20*/  FFMA R4, R86, 0.69314718246459960938, R5 ;  /* 0x3f31721856047823 */ /* 0x000fe20000000005 */
[-C--:B------:R-:W-:Y:S02]  /*10d30*/  LEA.HI.X.SX32 R15, R21, R73.reuse, 0x1, P4 ;  /* 0x00000049150f7211 */ /* 0x080fe400020f0eff */
[----:B------:R-:W-:Y:S02]  /*10d40*/  IADD3 R16, P4, R9, R72, RZ ;  /* 0x0000004809107210 */ /* 0x000fe40007f9e0ff */
[----:B0-----:R-:W-:Y:S02]  /*10d50*/  PRMT R19, R90, 0x7632, R19 ;  /* 0x000076325a137816 */ /* 0x001fe40000000013 */
[----:B------:R-:W-:-:S02]  /*10d60*/  LEA.HI.X.SX32 R13, R17, R73, 0x1, P5 ;  /* 0x00000049110d7211 */ /* 0x000fc400028f0eff */
[----:B--2---:R-:W-:Y:S01]  /*10d70*/  PRMT R11, R91, 0x7632, R11 ;  /* 0x000076325b0b7816 */ /* 0x004fe2000000000b */
[----:B------:R-:W-:Y:S01]  /*10d80*/  STG.E.U16 desc[UR6][R14.64], R19 ;  /* 0x000000130e007986 */ /* 0x000fe2000c101506 */
[----:B------:R-:W-:Y:S02]  /*10d90*/  LEA.HI.X.SX32 R17, R75, R73, 0x1, P4 ;  /* 0x000000494b117211 */ /* 0x000fe400020f0eff */
[----:B------:R-:W-:Y:S01]  /*10da0*/  FSEL R2, R83, -INF , P1 ;  /* 0xff80000053027808 */ /* 0x000fe20000800000 */
[----:B------:R-:W-:Y:S01]  /*10db0*/  STG.E.U16 desc[UR6][R12.64], R91 ;  /* 0x0000005b0c007986 */ /* 0x000fe2000c101506 */
[----:B------:R-:W-:-:S03]  /*10dc0*/  FSEL R9, R82, -INF , P2 ;  /* 0xff80000052097808 */ /* 0x000fc60001000000 */
[----:B------:R-:W-:Y:S01]  /*10dd0*/  STG.E.U16 desc[UR6][R16.64], R11 ;  /* 0x0000000b10007986 */ /* 0x000fe2000c101506 */
[----:B------:R-:W-:Y:S01]  /*10de0*/  FFMA R86, R2, 0.69314718246459960938, R7 ;  /* 0x3f31721802567823 */ /* 0x000fe20000000007 */
[----:B------:R-:W-:Y:S01]  /*10df0*/  FFMA R5, R9, 0.69314718246459960938, R8 ;  /* 0x3f31721809057823 */ /* 0x000fe20000000008 */
[----:B------:R-:W-:Y:S01]  /*10e00*/  LOP3.LUT R2, R0, 0xf8, RZ, 0xc0, !PT ;  /* 0x000000f800027812 */ /* 0x000fe200078ec0ff */
[----:B------:R-:W-:Y:S01]  /*10e10*/  BAR.SYNC.DEFER_BLOCKING 0x0 ;  /* 0x0000000000007b1d */ /* 0x000fe20000010000 */
[C---:B------:R-:W-:Y:S01]  /*10e20*/  SHF.L.U32 R7, R216.reuse, 0x2, RZ ;  /* 0x00000002d8077819 */ /* 0x040fe200000006ff */
[----:B------:R-:W-:-:S06]  /*10e30*/  IMAD.HI R0, R216, 0x4, RZ ;  /* 0x00000004d8007827 */ /* 0x000fcc00078e02ff */
[----:B------:R-:W0:Y:S01]  /*10e40*/  LDC.64 R8, c[0x0][0x230] ;  /* 0x00008c00ff087b82 */ /* 0x000e220000000a00 */
[----:B------:R0:W-:Y:S04]  /*10e50*/  STS.64 [R2+UR4], R4 ;  /* 0x0000000402007988 */ /* 0x0001e80008000a04 */
[----:B------:R-:W-:Y:S01]  /*10e60*/  STS.64 [R2+UR4+0x100], R86 ;  /* 0x0001005602007988 */ /* 0x000fe20008000a04 */
[----:B------:R-:W-:Y:S02]  /*10e70*/  USHF.L.U32 UR4, UR8, 0x2, URZ ;  /* 0x0000000208047899 */ /* 0x000fe4000800063f */
[----:B------:R-:W-:Y:S01]  /*10e80*/  UIMAD.WIDE UR8, UR8, 0x4, URZ ;  /* 0x00000004080878a5 */ /* 0x000fe2000f8e023f */
[----:B------:R-:W-:Y:S03]  /*10e90*/  BAR.SYNC.DEFER_BLOCKING 0x0 ;  /* 0x0000000000007b1d */ /* 0x000fe60000010000 */
[----:B0-----:R-:W-:-:S04]  /*10ea0*/  IADD3 R4, P0, P1, R7, UR4, R8 ;  /* 0x0000000407047c10 */ /* 0x001fc8000f91e008 */
[----:B------:R-:W-:Y:S01]  /*10eb0*/  IADD3.X R5, R0, UR9, R9, P0, P1 ;  /* 0x0000000900057c10 */ /* 0x000fe200087e2409 */
[----:B------:R-:W0:Y:S04]  /*10ec0*/  LDS R3, [R3] ;  /* 0x0000000003037984 */ /* 0x000e280000000800 */
[----:B0-----:R-:W-:Y:S01]  /*10ed0*/  STG.E desc[UR6][R4.64], R3 ;  /* 0x0000000304007986 */ /* 0x001fe2000c101906 */
[----:B------:R-:W-:Y:S05]  /*10ee0*/  EXIT ;  /* 0x000000000000794d */ /* 0x000fea0003800000 */
.L_x_2:
[----:B------:R-:W-:-:S00]  /*10ef0*/  BRA `(.L_x_2) ;  /* 0xfffffffc00fc7947 */ /* 0x000fc0000383ffff */
[----:B------:R-:W-:-:S00]  /*10f00*/  NOP ;  /* 0x0000000000007918 */ /* 0x000fc00000000000 */
[----:B------:R-:W-:-:S00]  /*10f10*/  NOP ;  /* 0x0000000000007918 */ /* 0x000fc00000000000 */
[----:B------:R-:W-:-:S00]  /*10f20*/  NOP ;  /* 0x0000000000007918 */ /* 0x000fc00000000000 */
[----:B------:R-:W-:-:S00]  /*10f30*/  NOP ;  /* 0x0000000000007918 */ /* 0x000fc00000000000 */
[----:B------:R-:W-:-:S00]  /*10f40*/  NOP ;  /* 0x0000000000007918 */ /* 0x000fc00000000000 */
[----:B------:R-:W-:-:S00]  /*10f50*/  NOP ;  /* 0x0000000000007918 */ /* 0x000fc00000000000 */
[----:B------:R-:W-:-:S00]  /*10f60*/  NOP ;  /* 0x0000000000007918 */ /* 0x000fc00000000000 */
[----:B------:R-:W-:-:S00]  /*10f70*/  NOP ;  /* 0x0000000000007918 */ /* 0x000fc00000000000 */
.L_x_3:


//--------------------- .nv.global.init           --------------------------
	.section	.nv.global.init,"aw",@progbits
.nv.global.init:
	.type		_$_str,@object
	.size		_$_str,(.L_0 - _$_str)
_$_str:
        /*0000*/ 	.byte	0x5f, 0x5f, 0x43, 0x55, 0x44, 0x41, 0x5f, 0x46, 0x54, 0x5a, 0x00
.L_0:


//--------------------- .nv.shared.attn_fwd       --------------------------
	.section	.nv.shared.attn_fwd,"aw",@nobits
	.sectionflags	@""
	.align	16
	.zero		1024


//--------------------- .nv.shared.reserved.0     --------------------------
	.section	.nv.shared.reserved.0,"aw",@nobits
	.weak		__nv_reservedSMEM_offset_0_alias
	.size		__nv_reservedSMEM_offset_0_alias, 0, 0
	.other		__nv_reservedSMEM_offset_0_alias,@"STO_CUDA_RESERVED_SHARED STV_DEFAULT"
__nv_reservedSMEM_offset_0_alias:
	.zero		0


//--------------------- .nv.constant0.attn_fwd    --------------------------
	.section	.nv.constant0.attn_fwd,"a",@progbits
	.sectionflags	@""
	.align	4
.nv.constant0.attn_fwd:
	.zero		664


//--------------------- SYMBOLS --------------------------

	.type		.nv.reservedSmem.offset0,@object
	.size		.nv.reservedSmem.offset0,0x4
